//
// Generated by NVIDIA NVVM Compiler
//
// Compiler Build ID: CL-36424714
// Cuda compilation tools, release 13.0, V13.0.88
// Based on NVVM 20.0.0
//

.version 9.0
.target sm_100
.address_size 64

	// .globl	_Z23discretizePoints_kernelPK6float4PS_P4int4i6float3S5_S5_10cudaExtent

.visible .entry _Z23discretizePoints_kernelPK6float4PS_P4int4i6float3S5_S5_10cudaExtent(
	.param .u64 .ptr .align 1 _Z23discretizePoints_kernelPK6float4PS_P4int4i6float3S5_S5_10cudaExtent_param_0,
	.param .u64 .ptr .align 1 _Z23discretizePoints_kernelPK6float4PS_P4int4i6float3S5_S5_10cudaExtent_param_1,
	.param .u64 .ptr .align 1 _Z23discretizePoints_kernelPK6float4PS_P4int4i6float3S5_S5_10cudaExtent_param_2,
	.param .u32 _Z23discretizePoints_kernelPK6float4PS_P4int4i6float3S5_S5_10cudaExtent_param_3,
	.param .align 4 .b8 _Z23discretizePoints_kernelPK6float4PS_P4int4i6float3S5_S5_10cudaExtent_param_4[12],
	.param .align 4 .b8 _Z23discretizePoints_kernelPK6float4PS_P4int4i6float3S5_S5_10cudaExtent_param_5[12],
	.param .align 4 .b8 _Z23discretizePoints_kernelPK6float4PS_P4int4i6float3S5_S5_10cudaExtent_param_6[12],
	.param .align 8 .b8 _Z23discretizePoints_kernelPK6float4PS_P4int4i6float3S5_S5_10cudaExtent_param_7[24]
)
{
	.reg .pred 	%p<2>;
	.reg .b32 	%r<10>;
	.reg .b32 	%f<48>;
	.reg .b64 	%rd<14>;

	ld.param.u64 	%rd6, [_Z23discretizePoints_kernelPK6float4PS_P4int4i6float3S5_S5_10cudaExtent_param_7+16];
	ld.param.u64 	%rd5, [_Z23discretizePoints_kernelPK6float4PS_P4int4i6float3S5_S5_10cudaExtent_param_7+8];
	ld.param.u64 	%rd4, [_Z23discretizePoints_kernelPK6float4PS_P4int4i6float3S5_S5_10cudaExtent_param_7];
	ld.param.f32 	%f9, [_Z23discretizePoints_kernelPK6float4PS_P4int4i6float3S5_S5_10cudaExtent_param_6+8];
	ld.param.f32 	%f8, [_Z23discretizePoints_kernelPK6float4PS_P4int4i6float3S5_S5_10cudaExtent_param_6+4];
	ld.param.f32 	%f7, [_Z23discretizePoints_kernelPK6float4PS_P4int4i6float3S5_S5_10cudaExtent_param_6];
	ld.param.f32 	%f6, [_Z23discretizePoints_kernelPK6float4PS_P4int4i6float3S5_S5_10cudaExtent_param_5+8];
	ld.param.f32 	%f5, [_Z23discretizePoints_kernelPK6float4PS_P4int4i6float3S5_S5_10cudaExtent_param_5+4];
	ld.param.f32 	%f4, [_Z23discretizePoints_kernelPK6float4PS_P4int4i6float3S5_S5_10cudaExtent_param_5];
	ld.param.f32 	%f3, [_Z23discretizePoints_kernelPK6float4PS_P4int4i6float3S5_S5_10cudaExtent_param_4+8];
	ld.param.f32 	%f2, [_Z23discretizePoints_kernelPK6float4PS_P4int4i6float3S5_S5_10cudaExtent_param_4+4];
	ld.param.f32 	%f1, [_Z23discretizePoints_kernelPK6float4PS_P4int4i6float3S5_S5_10cudaExtent_param_4];
	ld.param.u64 	%rd1, [_Z23discretizePoints_kernelPK6float4PS_P4int4i6float3S5_S5_10cudaExtent_param_0];
	ld.param.u64 	%rd2, [_Z23discretizePoints_kernelPK6float4PS_P4int4i6float3S5_S5_10cudaExtent_param_1];
	ld.param.u64 	%rd3, [_Z23discretizePoints_kernelPK6float4PS_P4int4i6float3S5_S5_10cudaExtent_param_2];
	ld.param.u32 	%r2, [_Z23discretizePoints_kernelPK6float4PS_P4int4i6float3S5_S5_10cudaExtent_param_3];
	mov.u32 	%r3, %ctaid.x;
	mov.u32 	%r4, %ntid.x;
	mov.u32 	%r5, %tid.x;
	mad.lo.s32 	%r1, %r3, %r4, %r5;
	setp.gt.s32 	%p1, %r1, %r2;
	@%p1 bra 	$L__BB0_2;
	cvta.to.global.u64 	%rd7, %rd1;
	cvta.to.global.u64 	%rd8, %rd3;
	cvta.to.global.u64 	%rd9, %rd2;
	mul.wide.s32 	%rd10, %r1, 16;
	add.s64 	%rd11, %rd7, %rd10;
	ld.global.v4.f32 	{%f10, %f11, %f12, %f13}, [%rd11];
	sub.f32 	%f14, %f10, %f4;
	sub.f32 	%f15, %f7, %f4;
	div.rn.f32 	%f16, %f14, %f15;
	cvt.rn.f32.u64 	%f17, %rd4;
	mul.f32 	%f18, %f16, %f17;
	mov.f32 	%f19, 0f3F000000;
	copysign.f32 	%f20, %f18, %f19;
	add.rz.f32 	%f21, %f18, %f20;
	cvt.rzi.f32.f32 	%f22, %f21;
	cvt.rzi.s32.f32 	%r6, %f22;
	sub.f32 	%f23, %f11, %f5;
	sub.f32 	%f24, %f8, %f5;
	div.rn.f32 	%f25, %f23, %f24;
	cvt.rn.f32.u64 	%f26, %rd5;
	mul.f32 	%f27, %f25, %f26;
	copysign.f32 	%f28, %f27, %f19;
	add.rz.f32 	%f29, %f27, %f28;
	cvt.rzi.f32.f32 	%f30, %f29;
	cvt.rzi.s32.f32 	%r7, %f30;
	sub.f32 	%f31, %f12, %f6;
	sub.f32 	%f32, %f9, %f6;
	div.rn.f32 	%f33, %f31, %f32;
	cvt.rn.f32.u64 	%f34, %rd6;
	mul.f32 	%f35, %f33, %f34;
	copysign.f32 	%f36, %f35, %f19;
	add.rz.f32 	%f37, %f35, %f36;
	cvt.rzi.f32.f32 	%f38, %f37;
	cvt.rzi.s32.f32 	%r8, %f38;
	copysign.f32 	%f39, %f13, %f19;
	add.rz.f32 	%f40, %f13, %f39;
	cvt.rzi.f32.f32 	%f41, %f40;
	cvt.rzi.s32.f32 	%r9, %f41;
	cvt.rn.f32.s32 	%f42, %r6;
	fma.rn.f32 	%f43, %f1, %f42, %f4;
	cvt.rn.f32.s32 	%f44, %r7;
	fma.rn.f32 	%f45, %f2, %f44, %f5;
	cvt.rn.f32.s32 	%f46, %r8;
	fma.rn.f32 	%f47, %f3, %f46, %f6;
	add.s64 	%rd12, %rd8, %rd10;
	st.global.v4.u32 	[%rd12], {%r6, %r7, %r8, %r9};
	add.s64 	%rd13, %rd9, %rd10;
	st.global.v4.f32 	[%rd13], {%f43, %f45, %f47, %f41};
	bar.sync 	0;
$L__BB0_2:
	ret;

}
	// .globl	_Z21addObsToVolume_kernelPK4int4Pii10cudaExtent
.visible .entry _Z21addObsToVolume_kernelPK4int4Pii10cudaExtent(
	.param .u64 .ptr .align 1 _Z21addObsToVolume_kernelPK4int4Pii10cudaExtent_param_0,
	.param .u64 .ptr .align 1 _Z21addObsToVolume_kernelPK4int4Pii10cudaExtent_param_1,
	.param .u32 _Z21addObsToVolume_kernelPK4int4Pii10cudaExtent_param_2,
	.param .align 8 .b8 _Z21addObsToVolume_kernelPK4int4Pii10cudaExtent_param_3[24]
)
{
	.reg .pred 	%p<2>;
	.reg .b32 	%r<17>;
	.reg .b64 	%rd<14>;

	ld.param.u64 	%rd4, [_Z21addObsToVolume_kernelPK4int4Pii10cudaExtent_param_3+8];
	ld.param.u64 	%rd3, [_Z21addObsToVolume_kernelPK4int4Pii10cudaExtent_param_3];
	ld.param.u64 	%rd1, [_Z21addObsToVolume_kernelPK4int4Pii10cudaExtent_param_0];
	ld.param.u64 	%rd2, [_Z21addObsToVolume_kernelPK4int4Pii10cudaExtent_param_1];
	ld.param.u32 	%r2, [_Z21addObsToVolume_kernelPK4int4Pii10cudaExtent_param_2];
	mov.u32 	%r3, %ctaid.x;
	mov.u32 	%r4, %ntid.x;
	mov.u32 	%r5, %tid.x;
	mad.lo.s32 	%r1, %r3, %r4, %r5;
	setp.ge.s32 	%p1, %r1, %r2;
	@%p1 bra 	$L__BB1_2;
	cvta.to.global.u64 	%rd6, %rd1;
	cvta.to.global.u64 	%rd7, %rd2;
	mul.wide.s32 	%rd8, %r1, 16;
	add.s64 	%rd9, %rd6, %rd8;
	ld.global.v4.u32 	{%r6, %r7, %r8, %r9}, [%rd9];
	cvt.u64.u32 	%rd10, %r8;
	cvt.u64.u32 	%rd11, %r7;
	cvt.u32.u64 	%r10, %rd11;
	cvt.u32.u64 	%r11, %rd10;
	cvt.u32.u64 	%r12, %rd4;
	mad.lo.s32 	%r13, %r12, %r11, %r10;
	cvt.u32.u64 	%r14, %rd3;
	mad.lo.s32 	%r15, %r13, %r14, %r6;
	mul.wide.s32 	%rd12, %r15, 4;
	add.s64 	%rd13, %rd7, %rd12;
	atom.global.max.s32 	%r16, [%rd13], %r9;
	bar.sync 	0;
$L__BB1_2:
	ret;

}
	// .globl	_Z18interpolate_kernelPi10cudaExtent
.visible .entry _Z18interpolate_kernelPi10cudaExtent(
	.param .u64 .ptr .align 1 _Z18interpolate_kernelPi10cudaExtent_param_0,
	.param .align 8 .b8 _Z18interpolate_kernelPi10cudaExtent_param_1[24]
)
{
	.reg .pred 	%p<32>;
	.reg .b32 	%r<100>;
	.reg .b32 	%f<4>;
	.reg .b64 	%rd<28>;

	ld.param.u64 	%rd4, [_Z18interpolate_kernelPi10cudaExtent_param_1+16];
	ld.param.u64 	%rd2, [_Z18interpolate_kernelPi10cudaExtent_param_1];
	ld.param.u64 	%rd3, [_Z18interpolate_kernelPi10cudaExtent_param_1+8];
	ld.param.u64 	%rd11, [_Z18interpolate_kernelPi10cudaExtent_param_0];
	cvta.to.global.u64 	%rd1, %rd11;
	mov.u32 	%r27, %ctaid.x;
	mov.u32 	%r28, %ntid.x;
	mov.u32 	%r29, %tid.x;
	mad.lo.s32 	%r1, %r27, %r28, %r29;
	mul.lo.s64 	%rd5, %rd2, %rd3;
	cvt.u32.u64 	%r30, %rd5;
	cvt.u32.u64 	%r31, %rd4;
	mul.lo.s32 	%r2, %r30, %r31;
	setp.gt.s32 	%p1, %r1, %r2;
	@%p1 bra 	$L__BB2_24;
	mul.wide.s32 	%rd12, %r1, 4;
	add.s64 	%rd6, %rd1, %rd12;
	ld.global.u32 	%r32, [%rd6];
	setp.ne.s32 	%p2, %r32, -1;
	@%p2 bra 	$L__BB2_24;
	div.s32 	%r4, %r1, %r30;
	mul.lo.s32 	%r5, %r4, %r30;
	sub.s32 	%r33, %r1, %r5;
	cvt.s64.s32 	%rd7, %r33;
	or.b64  	%rd13, %rd7, %rd2;
	and.b64  	%rd14, %rd13, -4294967296;
	setp.ne.s64 	%p3, %rd14, 0;
	@%p3 bra 	$L__BB2_4;
	cvt.u32.u64 	%r34, %rd2;
	cvt.u32.u64 	%r35, %rd7;
	div.u32 	%r36, %r35, %r34;
	cvt.u64.u32 	%rd27, %r36;
	bra.uni 	$L__BB2_5;
$L__BB2_4:
	div.u64 	%rd27, %rd7, %rd2;
$L__BB2_5:
	cvt.u32.u64 	%r6, %rd27;
	cvt.u32.u64 	%r38, %rd2;
	mul.lo.s32 	%r39, %r6, %r38;
	add.s32 	%r40, %r5, %r39;
	sub.s32 	%r7, %r1, %r40;
	add.s32 	%r41, %r7, 1;
	add.s32 	%r42, %r1, 1;
	add.s32 	%r8, %r6, 1;
	mad.lo.s32 	%r43, %r38, %r6, %r38;
	add.s32 	%r44, %r43, %r5;
	add.s32 	%r9, %r44, %r7;
	add.s32 	%r45, %r6, -1;
	mad.lo.s32 	%r46, %r45, %r38, %r5;
	add.s32 	%r10, %r46, %r7;
	add.s32 	%r11, %r4, 1;
	add.s32 	%r47, %r5, %r30;
	add.s32 	%r12, %r1, %r30;
	shl.b32 	%r48, %r30, 1;
	sub.s32 	%r49, %r47, %r48;
	add.s32 	%r13, %r49, %r39;
	cvt.s64.s32 	%rd15, %r41;
	setp.le.u64 	%p4, %rd2, %rd15;
	setp.ge.s32 	%p5, %r42, %r2;
	mov.b32 	%r15, -3;
	or.pred  	%p6, %p5, %p4;
	@%p6 bra 	$L__BB2_7;
	ld.global.u32 	%r15, [%rd6+4];
$L__BB2_7:
	setp.lt.s32 	%p7, %r7, 1;
	mov.b32 	%r17, -3;
	@%p7 bra 	$L__BB2_9;
	ld.global.u32 	%r17, [%rd6+-4];
$L__BB2_9:
	cvt.s64.s32 	%rd16, %r8;
	setp.le.u64 	%p8, %rd3, %rd16;
	setp.ge.s32 	%p9, %r9, %r2;
	mov.b32 	%r19, -3;
	or.pred  	%p10, %p8, %p9;
	@%p10 bra 	$L__BB2_11;
	mul.wide.s32 	%rd17, %r9, 4;
	add.s64 	%rd18, %rd1, %rd17;
	ld.global.u32 	%r19, [%rd18];
$L__BB2_11:
	setp.lt.s32 	%p11, %r6, 1;
	mov.b32 	%r21, -3;
	@%p11 bra 	$L__BB2_13;
	mul.wide.s32 	%rd19, %r10, 4;
	add.s64 	%rd20, %rd1, %rd19;
	ld.global.u32 	%r21, [%rd20];
$L__BB2_13:
	cvt.s64.s32 	%rd21, %r11;
	setp.le.u64 	%p12, %rd4, %rd21;
	setp.ge.s32 	%p13, %r12, %r2;
	mov.b32 	%r23, -3;
	or.pred  	%p14, %p12, %p13;
	@%p14 bra 	$L__BB2_15;
	shl.b64 	%rd22, %rd5, 32;
	shr.s64 	%rd23, %rd22, 30;
	add.s64 	%rd24, %rd6, %rd23;
	ld.global.u32 	%r23, [%rd24];
$L__BB2_15:
	setp.lt.s32 	%p15, %r4, 1;
	mov.b32 	%r25, -3;
	@%p15 bra 	$L__BB2_17;
	add.s32 	%r55, %r13, %r7;
	mul.wide.s32 	%rd25, %r55, 4;
	add.s64 	%rd26, %rd1, %rd25;
	ld.global.u32 	%r25, [%rd26];
$L__BB2_17:
	add.s32 	%r56, %r17, %r15;
	add.s32 	%r57, %r56, %r19;
	add.s32 	%r58, %r57, %r21;
	add.s32 	%r59, %r58, %r23;
	add.s32 	%r60, %r59, %r25;
	setp.ne.s32 	%p16, %r60, -18;
	@%p16 bra 	$L__BB2_19;
	mov.b32 	%r93, 0;
	st.global.u32 	[%rd6], %r93;
	bra.uni 	$L__BB2_24;
$L__BB2_19:
	and.b32  	%r61, %r15, %r17;
	and.b32  	%r62, %r61, %r19;
	and.b32  	%r63, %r62, %r21;
	and.b32  	%r64, %r25, %r23;
	and.b32  	%r65, %r63, %r64;
	setp.eq.s32 	%p17, %r65, -1;
	@%p17 bra 	$L__BB2_24;
	setp.ne.s32 	%p18, %r15, -2;
	setp.ne.s32 	%p19, %r17, -2;
	or.pred  	%p20, %p18, %p19;
	setp.ne.s32 	%p21, %r19, -2;
	or.pred  	%p22, %p20, %p21;
	setp.ne.s32 	%p23, %r21, -2;
	or.pred  	%p24, %p22, %p23;
	setp.ne.s32 	%p25, %r23, -2;
	or.pred  	%p26, %p24, %p25;
	setp.ne.s32 	%p27, %r25, -2;
	or.pred  	%p28, %p26, %p27;
	@%p28 bra 	$L__BB2_22;
	mov.b32 	%r92, 0;
	st.global.u32 	[%rd6], %r92;
	bra.uni 	$L__BB2_24;
$L__BB2_22:
	setp.gt.s32 	%p29, %r15, -1;
	selp.u32 	%r66, 1, 0, %p29;
	setp.lt.s32 	%p30, %r17, 0;
	selp.b32 	%r67, 2, 1, %p29;
	selp.b32 	%r68, %r66, %r67, %p30;
	not.b32 	%r69, %r19;
	shr.u32 	%r70, %r69, 31;
	add.s32 	%r71, %r68, %r70;
	not.b32 	%r72, %r21;
	shr.u32 	%r73, %r72, 31;
	add.s32 	%r74, %r71, %r73;
	not.b32 	%r75, %r23;
	shr.u32 	%r76, %r75, 31;
	add.s32 	%r77, %r74, %r76;
	not.b32 	%r78, %r25;
	shr.u32 	%r79, %r78, 31;
	add.s32 	%r26, %r77, %r79;
	setp.eq.s32 	%p31, %r26, 0;
	@%p31 bra 	$L__BB2_24;
	max.s32 	%r80, %r25, 0;
	max.s32 	%r81, %r23, 0;
	max.s32 	%r82, %r21, 0;
	max.s32 	%r83, %r19, 0;
	max.s32 	%r84, %r17, 0;
	max.s32 	%r85, %r15, 0;
	add.s32 	%r86, %r84, %r85;
	add.s32 	%r87, %r86, %r83;
	add.s32 	%r88, %r87, %r82;
	add.s32 	%r89, %r88, %r81;
	add.s32 	%r90, %r89, %r80;
	cvt.rn.f32.u32 	%f1, %r90;
	cvt.rn.f32.u32 	%f2, %r26;
	div.rn.f32 	%f3, %f1, %f2;
	cvt.rzi.s32.f32 	%r91, %f3;
	st.global.u32 	[%rd6], %r91;
	bar.sync 	0;
$L__BB2_24:
	ret;

}
	// .globl	_Z19checkNegOnes_kernelPi10cudaExtentS_
.visible .entry _Z19checkNegOnes_kernelPi10cudaExtentS_(
	.param .u64 .ptr .align 1 _Z19checkNegOnes_kernelPi10cudaExtentS__param_0,
	.param .align 8 .b8 _Z19checkNegOnes_kernelPi10cudaExtentS__param_1[24],
	.param .u64 .ptr .align 1 _Z19checkNegOnes_kernelPi10cudaExtentS__param_2
)
{
	.reg .pred 	%p<2>;
	.reg .b32 	%r<7>;
	.reg .b64 	%rd<7>;

	ld.param.u64 	%rd2, [_Z19checkNegOnes_kernelPi10cudaExtentS__param_0];
	ld.param.u64 	%rd1, [_Z19checkNegOnes_kernelPi10cudaExtentS__param_2];
	cvta.to.global.u64 	%rd3, %rd2;
	mov.u32 	%r1, %ctaid.x;
	mov.u32 	%r2, %ntid.x;
	mov.u32 	%r3, %tid.x;
	mad.lo.s32 	%r4, %r1, %r2, %r3;
	mul.wide.s32 	%rd4, %r4, 4;
	add.s64 	%rd5, %rd3, %rd4;
	ld.global.u32 	%r5, [%rd5];
	setp.ne.s32 	%p1, %r5, -1;
	@%p1 bra 	$L__BB3_2;
	cvta.to.global.u64 	%rd6, %rd1;
	atom.global.add.u32 	%r6, [%rd6], 1;
$L__BB3_2:
	bar.sync 	0;
	ret;

}


// ===== COMPILED SASS (sm_100) =====

	.target	sm_100

	.elftype	@"ET_EXEC"


//--------------------- .note.nv.tkinfo           --------------------------
	.section	.note.nv.tkinfo,"",@"SHT_NOTE"
	.sectionflags	@"SHF_NOTE_NV_TKINFO"
	.tkinfo
        /*0018*/ 	.word	0x00000002
        /*0030*/ 	.string	""
        /*0030*/ 	.string	"ptxas"
        /*0030*/ 	.string	"Cuda compilation tools, release 13.0, V13.0.88"
        /*0030*/ 	.string	"Build cuda_13.0.r13.0/compiler.36424714_0"
        /*0030*/ 	.string	"-arch sm_100 -m 64 "



//--------------------- .note.nv.cuinfo           --------------------------
	.section	.note.nv.cuinfo,"",@"SHT_NOTE"
	.sectionflags	@"SHF_NOTE_NV_CUINFO"
        /*0018*/ 	.short	0x0002
        /*001a*/ 	.short	0x0064
        /*001c*/ 	.short	0x0082
	.zero		2


//--------------------- .nv.info                  --------------------------
	.section	.nv.info,"",@"SHT_CUDA_INFO"
	.align	4


	//----- nvinfo : EIATTR_REGCOUNT
	.align		4
        /*0000*/ 	.byte	0x04, 0x2f
        /*0002*/ 	.short	(.L_1 - .L_0)
	.align		4
.L_0:
        /*0004*/ 	.word	index@(_Z23discretizePoints_kernelPK6float4PS_P4int4i6float3S5_S5_10cudaExtent)
        /*0008*/ 	.word	0x00000016


	//----- nvinfo : EIATTR_FRAME_SIZE
	.align		4
.L_1:
        /*000c*/ 	.byte	0x04, 0x11
        /*000e*/ 	.short	(.L_3 - .L_2)
	.align		4
.L_2:
        /*0010*/ 	.word	index@($__internal_2_$__cuda_sm3x_div_rn_noftz_f32_slowpath)
        /*0014*/ 	.word	0x00000000


	//----- nvinfo : EIATTR_FRAME_SIZE
	.align		4
.L_3:
        /*0018*/ 	.byte	0x04, 0x11
        /*001a*/ 	.short	(.L_5 - .L_4)
	.align		4
.L_4:
        /*001c*/ 	.word	index@(_Z23discretizePoints_kernelPK6float4PS_P4int4i6float3S5_S5_10cudaExtent)
        /*0020*/ 	.word	0x00000000


	//----- nvinfo : EIATTR_REGCOUNT
	.align		4
.L_5:
        /*0024*/ 	.byte	0x04, 0x2f
        /*0026*/ 	.short	(.L_7 - .L_6)
	.align		4
.L_6:
        /*0028*/ 	.word	index@(_Z21addObsToVolume_kernelPK4int4Pii10cudaExtent)
        /*002c*/ 	.word	0x0000000e


	//----- nvinfo : EIATTR_FRAME_SIZE
	.align		4
.L_7:
        /*0030*/ 	.byte	0x04, 0x11
        /*0032*/ 	.short	(.L_9 - .L_8)
	.align		4
.L_8:
        /*0034*/ 	.word	index@(_Z21addObsToVolume_kernelPK4int4Pii10cudaExtent)
        /*0038*/ 	.word	0x00000000


	//----- nvinfo : EIATTR_REGCOUNT
	.align		4
.L_9:
        /*003c*/ 	.byte	0x04, 0x2f
        /*003e*/ 	.short	(.L_11 - .L_10)
	.align		4
.L_10:
        /*0040*/ 	.word	index@(_Z18interpolate_kernelPi10cudaExtent)
        /*0044*/ 	.word	0x0000001a


	//----- nvinfo : EIATTR_FRAME_SIZE
	.align		4
.L_11:
        /*0048*/ 	.byte	0x04, 0x11
        /*004a*/ 	.short	(.L_13 - .L_12)
	.align		4
.L_12:
        /*004c*/ 	.word	index@($__internal_1_$__cuda_sm3x_div_rn_noftz_f32_slowpath)
        /*0050*/ 	.word	0x00000000


	//----- nvinfo : EIATTR_FRAME_SIZE
	.align		4
.L_13:
        /*0054*/ 	.byte	0x04, 0x11
        /*0056*/ 	.short	(.L_15 - .L_14)
	.align		4
.L_14:
        /*0058*/ 	.word	index@($__internal_0_$__cuda_sm20_div_u64)
        /*005c*/ 	.word	0x00000000


	//----- nvinfo : EIATTR_FRAME_SIZE
	.align		4
.L_15:
        /*0060*/ 	.byte	0x04, 0x11
        /*0062*/ 	.short	(.L_17 - .L_16)
	.align		4
.L_16:
        /*0064*/ 	.word	index@(_Z18interpolate_kernelPi10cudaExtent)
        /*0068*/ 	.word	0x00000000


	//----- nvinfo : EIATTR_REGCOUNT
	.align		4
.L_17:
        /*006c*/ 	.byte	0x04, 0x2f
        /*006e*/ 	.short	(.L_19 - .L_18)
	.align		4
.L_18:
        /*0070*/ 	.word	index@(_Z19checkNegOnes_kernelPi10cudaExtentS_)
        /*0074*/ 	.word	0x00000008


	//----- nvinfo : EIATTR_FRAME_SIZE
	.align		4
.L_19:
        /*0078*/ 	.byte	0x04, 0x11
        /*007a*/ 	.short	(.L_21 - .L_20)
	.align		4
.L_20:
        /*007c*/ 	.word	index@(_Z19checkNegOnes_kernelPi10cudaExtentS_)
        /*0080*/ 	.word	0x00000000


	//----- nvinfo : EIATTR_MIN_STACK_SIZE
	.align		4
.L_21:
        /*0084*/ 	.byte	0x04, 0x12
        /*0086*/ 	.short	(.L_23 - .L_22)
	.align		4
.L_22:
        /*0088*/ 	.word	index@(_Z19checkNegOnes_kernelPi10cudaExtentS_)
        /*008c*/ 	.word	0x00000000


	//----- nvinfo : EIATTR_MIN_STACK_SIZE
	.align		4
.L_23:
        /*0090*/ 	.byte	0x04, 0x12
        /*0092*/ 	.short	(.L_25 - .L_24)
	.align		4
.L_24:
        /*0094*/ 	.word	index@(_Z18interpolate_kernelPi10cudaExtent)
        /*0098*/ 	.word	0x00000000


	//----- nvinfo : EIATTR_MIN_STACK_SIZE
	.align		4
.L_25:
        /*009c*/ 	.byte	0x04, 0x12
        /*009e*/ 	.short	(.L_27 - .L_26)
	.align		4
.L_26:
        /*00a0*/ 	.word	index@(_Z21addObsToVolume_kernelPK4int4Pii10cudaExtent)
        /*00a4*/ 	.word	0x00000000


	//----- nvinfo : EIATTR_MIN_STACK_SIZE
	.align		4
.L_27:
        /*00a8*/ 	.byte	0x04, 0x12
        /*00aa*/ 	.short	(.L_29 - .L_28)
	.align		4
.L_28:
        /*00ac*/ 	.word	index@(_Z23discretizePoints_kernelPK6float4PS_P4int4i6float3S5_S5_10cudaExtent)
        /*00b0*/ 	.word	0x00000000
.L_29:


//--------------------- .nv.compat                --------------------------
	.section	.nv.compat,"",@"SHT_CUDA_COMPAT_INFO"
	.align	4
        /*0000*/ 	.byte	0x02, 0x09, 0x00, 0x00, 0x02, 0x02, 0x01, 0x00, 0x02, 0x05, 0x05, 0x00, 0x03, 0x07, 0x01, 0x01
        /*0010*/ 	.byte	0x02, 0x03, 0x00, 0x00, 0x02, 0x06, 0x01, 0x00, 0x04, 0x0b, 0x08, 0x00, 0x01, 0x00, 0x00, 0x00
        /*0020*/ 	.byte	0x00, 0x00, 0x00, 0x00


//--------------------- .nv.info._Z19checkNegOnes_kernelPi10cudaExtentS_ --------------------------
	.section	.nv.info._Z19checkNegOnes_kernelPi10cudaExtentS_,"",@"SHT_CUDA_INFO"
	.sectionflags	@""
	.align	4


	//----- nvinfo : EIATTR_CUDA_API_VERSION
	.align		4
        /*0000*/ 	.byte	0x04, 0x37
        /*0002*/ 	.short	(.L_31 - .L_30)
.L_30:
        /*0004*/ 	.word	0x00000082


	//----- nvinfo : EIATTR_KPARAM_INFO
	.align		4
.L_31:
        /*0008*/ 	.byte	0x04, 0x17
        /*000a*/ 	.short	(.L_33 - .L_32)
.L_32:
        /*000c*/ 	.word	0x00000000
        /*0010*/ 	.short	0x0002
        /*0012*/ 	.short	0x0020
        /*0014*/ 	.byte	0x00, 0xf5, 0x21, 0x00


	//----- nvinfo : EIATTR_KPARAM_INFO
	.align		4
.L_33:
        /*0018*/ 	.byte	0x04, 0x17
        /*001a*/ 	.short	(.L_35 - .L_34)
.L_34:
        /*001c*/ 	.word	0x00000000
        /*0020*/ 	.short	0x0001
        /*0022*/ 	.short	0x0008
        /*0024*/ 	.byte	0x00, 0xf0, 0x61, 0x00


	//----- nvinfo : EIATTR_KPARAM_INFO
	.align		4
.L_35:
        /*0028*/ 	.byte	0x04, 0x17
        /*002a*/ 	.short	(.L_37 - .L_36)
.L_36:
        /*002c*/ 	.word	0x00000000
        /*0030*/ 	.short	0x0000
        /*0032*/ 	.short	0x0000
        /*0034*/ 	.byte	0x00, 0xf5, 0x21, 0x00


	//----- nvinfo : EIATTR_SPARSE_MMA_MASK
	.align		4
.L_37:
        /*0038*/ 	.byte	0x03, 0x50
        /*003a*/ 	.short	0x0000


	//----- nvinfo : EIATTR_MAXREG_COUNT
	.align		4
        /*003c*/ 	.byte	0x03, 0x1b
        /*003e*/ 	.short	0x00ff


	//----- nvinfo : EIATTR_NUM_BARRIERS
	.align		4
        /*0040*/ 	.byte	0x02, 0x4c
        /*0042*/ 	.byte	0x01
	.zero		1


	//----- nvinfo : EIATTR_MERCURY_ISA_VERSION
	.align		4
        /*0044*/ 	.byte	0x03, 0x5f
        /*0046*/ 	.short	0x0101


	//----- nvinfo : EIATTR_INT_WARP_WIDE_INSTR_OFFSETS
	.align		4
        /*0048*/ 	.byte	0x04, 0x31
        /*004a*/ 	.short	(.L_39 - .L_38)


	//   ....[0]....
.L_38:
        /*004c*/ 	.word	0x000000e0


	//----- nvinfo : EIATTR_VRC_CTA_INIT_COUNT
	.align		4
.L_39:
        /*0050*/ 	.byte	0x02, 0x4a
	.zero		1
	.zero		1


	//----- nvinfo : EIATTR_EXIT_INSTR_OFFSETS
	.align		4
        /*0054*/ 	.byte	0x04, 0x1c
        /*0056*/ 	.short	(.L_41 - .L_40)


	//   ....[0]....
.L_40:
        /*0058*/ 	.word	0x00000150


	//----- nvinfo : EIATTR_CRS_STACK_SIZE
	.align		4
.L_41:
        /*005c*/ 	.byte	0x04, 0x1e
        /*005e*/ 	.short	(.L_43 - .L_42)
.L_42:
        /*0060*/ 	.word	0x00000000


	//----- nvinfo : EIATTR_CBANK_PARAM_SIZE
	.align		4
.L_43:
        /*0064*/ 	.byte	0x03, 0x19
        /*0066*/ 	.short	0x0028


	//----- nvinfo : EIATTR_PARAM_CBANK
	.align		4
        /*0068*/ 	.byte	0x04, 0x0a
        /*006a*/ 	.short	(.L_45 - .L_44)
	.align		4
.L_44:
        /*006c*/ 	.word	index@(.nv.constant0._Z19checkNegOnes_kernelPi10cudaExtentS_)
        /*0070*/ 	.short	0x0380
        /*0072*/ 	.short	0x0028


	//----- nvinfo : EIATTR_SW_WAR
	.align		4
.L_45:
        /*0074*/ 	.byte	0x04, 0x36
        /*0076*/ 	.short	(.L_47 - .L_46)
.L_46:
        /*0078*/ 	.word	0x00000008
.L_47:


//--------------------- .nv.info._Z18interpolate_kernelPi10cudaExtent --------------------------
	.section	.nv.info._Z18interpolate_kernelPi10cudaExtent,"",@"SHT_CUDA_INFO"
	.sectionflags	@""
	.align	4


	//----- nvinfo : EIATTR_CUDA_API_VERSION
	.align		4
        /*0000*/ 	.byte	0x04, 0x37
        /*0002*/ 	.short	(.L_49 - .L_48)
.L_48:
        /*0004*/ 	.word	0x00000082


	//----- nvinfo : EIATTR_KPARAM_INFO
	.align		4
.L_49:
        /*0008*/ 	.byte	0x04, 0x17
        /*000a*/ 	.short	(.L_51 - .L_50)
.L_50:
        /*000c*/ 	.word	0x00000000
        /*0010*/ 	.short	0x0001
        /*0012*/ 	.short	0x0008
        /*0014*/ 	.byte	0x00, 0xf0, 0x61, 0x00


	//----- nvinfo : EIATTR_KPARAM_INFO
	.align		4
.L_51:
        /*0018*/ 	.byte	0x04, 0x17
        /*001a*/ 	.short	(.L_53 - .L_52)
.L_52:
        /*001c*/ 	.word	0x00000000
        /*0020*/ 	.short	0x0000
        /*0022*/ 	.short	0x0000
        /*0024*/ 	.byte	0x00, 0xf5, 0x21, 0x00


	//----- nvinfo : EIATTR_SPARSE_MMA_MASK
	.align		4
.L_53:
        /*0028*/ 	.byte	0x03, 0x50
        /*002a*/ 	.short	0x0000


	//----- nvinfo : EIATTR_MAXREG_COUNT
	.align		4
        /*002c*/ 	.byte	0x03, 0x1b
        /*002e*/ 	.short	0x00ff


	//----- nvinfo : EIATTR_NUM_BARRIERS
	.align		4
        /*0030*/ 	.byte	0x02, 0x4c
        /*0032*/ 	.byte	0x01
	.zero		1


	//----- nvinfo : EIATTR_MERCURY_ISA_VERSION
	.align		4
        /*0034*/ 	.byte	0x03, 0x5f
        /*0036*/ 	.short	0x0101


	//----- nvinfo : EIATTR_VRC_CTA_INIT_COUNT
	.align		4
        /*0038*/ 	.byte	0x02, 0x4a
	.zero		1
	.zero		1


	//----- nvinfo : EIATTR_EXIT_INSTR_OFFSETS
	.align		4
        /*003c*/ 	.byte	0x04, 0x1c
        /*003e*/ 	.short	(.L_55 - .L_54)


	//   ....[0]....
.L_54:
        /*0040*/ 	.word	0x000000b0


	//   ....[1]....
        /*0044*/ 	.word	0x00000110


	//   ....[2]....
        /*0048*/ 	.word	0x00000840


	//   ....[3]....
        /*004c*/ 	.word	0x00000890


	//   ....[4]....
        /*0050*/ 	.word	0x00000910


	//   ....[5]....
        /*0054*/ 	.word	0x00000a00


	//   ....[6]....
        /*0058*/ 	.word	0x00000bd0


	//----- nvinfo : EIATTR_CRS_STACK_SIZE
	.align		4
.L_55:
        /*005c*/ 	.byte	0x04, 0x1e
        /*005e*/ 	.short	(.L_57 - .L_56)
.L_56:
        /*0060*/ 	.word	0x00000000


	//----- nvinfo : EIATTR_CBANK_PARAM_SIZE
	.align		4
.L_57:
        /*0064*/ 	.byte	0x03, 0x19
        /*0066*/ 	.short	0x0020


	//----- nvinfo : EIATTR_PARAM_CBANK
	.align		4
        /*0068*/ 	.byte	0x04, 0x0a
        /*006a*/ 	.short	(.L_59 - .L_58)
	.align		4
.L_58:
        /*006c*/ 	.word	index@(.nv.constant0._Z18interpolate_kernelPi10cudaExtent)
        /*0070*/ 	.short	0x0380
        /*0072*/ 	.short	0x0020


	//----- nvinfo : EIATTR_SW_WAR
	.align		4
.L_59:
        /*0074*/ 	.byte	0x04, 0x36
        /*0076*/ 	.short	(.L_61 - .L_60)
.L_60:
        /*0078*/ 	.word	0x00000008
.L_61:


//--------------------- .nv.info._Z21addObsToVolume_kernelPK4int4Pii10cudaExtent --------------------------
	.section	.nv.info._Z21addObsToVolume_kernelPK4int4Pii10cudaExtent,"",@"SHT_CUDA_INFO"
	.sectionflags	@""
	.align	4


	//----- nvinfo : EIATTR_CUDA_API_VERSION
	.align		4
        /*0000*/ 	.byte	0x04, 0x37
        /*0002*/ 	.short	(.L_63 - .L_62)
.L_62:
        /*0004*/ 	.word	0x00000082


	//----- nvinfo : EIATTR_KPARAM_INFO
	.align		4
.L_63:
        /*0008*/ 	.byte	0x04, 0x17
        /*000a*/ 	.short	(.L_65 - .L_64)
.L_64:
        /*000c*/ 	.word	0x00000000
        /*0010*/ 	.short	0x0003
        /*0012*/ 	.short	0x0018
        /*0014*/ 	.byte	0x00, 0xf0, 0x61, 0x00


	//----- nvinfo : EIATTR_KPARAM_INFO
	.align		4
.L_65:
        /*0018*/ 	.byte	0x04, 0x17
        /*001a*/ 	.short	(.L_67 - .L_66)
.L_66:
        /*001c*/ 	.word	0x00000000
        /*0020*/ 	.short	0x0002
        /*0022*/ 	.short	0x0010
        /*0024*/ 	.byte	0x00, 0xf0, 0x11, 0x00


	//----- nvinfo : EIATTR_KPARAM_INFO
	.align		4
.L_67:
        /*0028*/ 	.byte	0x04, 0x17
        /*002a*/ 	.short	(.L_69 - .L_68)
.L_68:
        /*002c*/ 	.word	0x00000000
        /*0030*/ 	.short	0x0001
        /*0032*/ 	.short	0x0008
        /*0034*/ 	.byte	0x00, 0xf5, 0x21, 0x00


	//----- nvinfo : EIATTR_KPARAM_INFO
	.align		4
.L_69:
        /*0038*/ 	.byte	0x04, 0x17
        /*003a*/ 	.short	(.L_71 - .L_70)
.L_70:
        /*003c*/ 	.word	0x00000000
        /*0040*/ 	.short	0x0000
        /*0042*/ 	.short	0x0000
        /*0044*/ 	.byte	0x00, 0xf5, 0x21, 0x00


	//----- nvinfo : EIATTR_SPARSE_MMA_MASK
	.align		4
.L_71:
        /*0048*/ 	.byte	0x03, 0x50
        /*004a*/ 	.short	0x0000


	//----- nvinfo : EIATTR_MAXREG_COUNT
	.align		4
        /*004c*/ 	.byte	0x03, 0x1b
        /*004e*/ 	.short	0x00ff


	//----- nvinfo : EIATTR_NUM_BARRIERS
	.align		4
        /*0050*/ 	.byte	0x02, 0x4c
        /*0052*/ 	.byte	0x01
	.zero		1


	//----- nvinfo : EIATTR_MERCURY_ISA_VERSION
	.align		4
        /*0054*/ 	.byte	0x03, 0x5f
        /*0056*/ 	.short	0x0101


	//----- nvinfo : EIATTR_VRC_CTA_INIT_COUNT
	.align		4
        /*0058*/ 	.byte	0x02, 0x4a
	.zero		1
	.zero		1


	//----- nvinfo : EIATTR_EXIT_INSTR_OFFSETS
	.align		4
        /*005c*/ 	.byte	0x04, 0x1c
        /*005e*/ 	.short	(.L_73 - .L_72)


	//   ....[0]....
.L_72:
        /*0060*/ 	.word	0x00000070


	//   ....[1]....
        /*0064*/ 	.word	0x00000140


	//----- nvinfo : EIATTR_CBANK_PARAM_SIZE
	.align		4
.L_73:
        /*0068*/ 	.byte	0x03, 0x19
        /*006a*/ 	.short	0x0030


	//----- nvinfo : EIATTR_PARAM_CBANK
	.align		4
        /*006c*/ 	.byte	0x04, 0x0a
        /*006e*/ 	.short	(.L_75 - .L_74)
	.align		4
.L_74:
        /*0070*/ 	.word	index@(.nv.constant0._Z21addObsToVolume_kernelPK4int4Pii10cudaExtent)
        /*0074*/ 	.short	0x0380
        /*0076*/ 	.short	0x0030


	//----- nvinfo : EIATTR_SW_WAR
	.align		4
.L_75:
        /*0078*/ 	.byte	0x04, 0x36
        /*007a*/ 	.short	(.L_77 - .L_76)
.L_76:
        /*007c*/ 	.word	0x00000008
.L_77:


//--------------------- .nv.info._Z23discretizePoints_kernelPK6float4PS_P4int4i6float3S5_S5_10cudaExtent --------------------------
	.section	.nv.info._Z23discretizePoints_kernelPK6float4PS_P4int4i6float3S5_S5_10cudaExtent,"",@"SHT_CUDA_INFO"
	.sectionflags	@""
	.align	4


	//----- nvinfo : EIATTR_CUDA_API_VERSION
	.align		4
        /*0000*/ 	.byte	0x04, 0x37
        /*0002*/ 	.short	(.L_79 - .L_78)
.L_78:
        /*0004*/ 	.word	0x00000082


	//----- nvinfo : EIATTR_KPARAM_INFO
	.align		4
.L_79:
        /*0008*/ 	.byte	0x04, 0x17
        /*000a*/ 	.short	(.L_81 - .L_80)
.L_80:
        /*000c*/ 	.word	0x00000000
        /*0010*/ 	.short	0x0007
        /*0012*/ 	.short	0x0040
        /*0014*/ 	.byte	0x00, 0xf0, 0x61, 0x00


	//----- nvinfo : EIATTR_KPARAM_INFO
	.align		4
.L_81:
        /*0018*/ 	.byte	0x04, 0x17
        /*001a*/ 	.short	(.L_83 - .L_82)
.L_82:
        /*001c*/ 	.word	0x00000000
        /*0020*/ 	.short	0x0006
        /*0022*/ 	.short	0x0034
        /*0024*/ 	.byte	0x00, 0xf0, 0x31, 0x00


	//----- nvinfo : EIATTR_KPARAM_INFO
	.align		4
.L_83:
        /*0028*/ 	.byte	0x04, 0x17
        /*002a*/ 	.short	(.L_85 - .L_84)
.L_84:
        /*002c*/ 	.word	0x00000000
        /*0030*/ 	.short	0x0005
        /*0032*/ 	.short	0x0028
        /*0034*/ 	.byte	0x00, 0xf0, 0x31, 0x00


	//----- nvinfo : EIATTR_KPARAM_INFO
	.align		4
.L_85:
        /*0038*/ 	.byte	0x04, 0x17
        /*003a*/ 	.short	(.L_87 - .L_86)
.L_86:
        /*003c*/ 	.word	0x00000000
        /*0040*/ 	.short	0x0004
        /*0042*/ 	.short	0x001c
        /*0044*/ 	.byte	0x00, 0xf0, 0x31, 0x00


	//----- nvinfo : EIATTR_KPARAM_INFO
	.align		4
.L_87:
        /*0048*/ 	.byte	0x04, 0x17
        /*004a*/ 	.short	(.L_89 - .L_88)
.L_88:
        /*004c*/ 	.word	0x00000000
        /*0050*/ 	.short	0x0003
        /*0052*/ 	.short	0x0018
        /*0054*/ 	.byte	0x00, 0xf0, 0x11, 0x00


	//----- nvinfo : EIATTR_KPARAM_INFO
	.align		4
.L_89:
        /*0058*/ 	.byte	0x04, 0x17
        /*005a*/ 	.short	(.L_91 - .L_90)
.L_90:
        /*005c*/ 	.word	0x00000000
        /*0060*/ 	.short	0x0002
        /*0062*/ 	.short	0x0010
        /*0064*/ 	.byte	0x00, 0xf5, 0x21, 0x00


	//----- nvinfo : EIATTR_KPARAM_INFO
	.align		4
.L_91:
        /*0068*/ 	.byte	0x04, 0x17
        /*006a*/ 	.short	(.L_93 - .L_92)
.L_92:
        /*006c*/ 	.word	0x00000000
        /*0070*/ 	.short	0x0001
        /*0072*/ 	.short	0x0008
        /*0074*/ 	.byte	0x00, 0xf5, 0x21, 0x00


	//----- nvinfo : EIATTR_KPARAM_INFO
	.align		4
.L_93:
        /*0078*/ 	.byte	0x04, 0x17
        /*007a*/ 	.short	(.L_95 - .L_94)
.L_94:
        /*007c*/ 	.word	0x00000000
        /*0080*/ 	.short	0x0000
        /*0082*/ 	.short	0x0000
        /*0084*/ 	.byte	0x00, 0xf5, 0x21, 0x00


	//----- nvinfo : EIATTR_SPARSE_MMA_MASK
	.align		4
.L_95:
        /*0088*/ 	.byte	0x03, 0x50
        /*008a*/ 	.short	0x0000


	//----- nvinfo : EIATTR_MAXREG_COUNT
	.align		4
        /*008c*/ 	.byte	0x03, 0x1b
        /*008e*/ 	.short	0x00ff


	//----- nvinfo : EIATTR_NUM_BARRIERS
	.align		4
        /*0090*/ 	.byte	0x02, 0x4c
        /*0092*/ 	.byte	0x01
	.zero		1


	//----- nvinfo : EIATTR_MERCURY_ISA_VERSION
	.align		4
        /*0094*/ 	.byte	0x03, 0x5f
        /*0096*/ 	.short	0x0101


	//----- nvinfo : EIATTR_VRC_CTA_INIT_COUNT
	.align		4
        /*0098*/ 	.byte	0x02, 0x4a
	.zero		1
	.zero		1


	//----- nvinfo : EIATTR_EXIT_INSTR_OFFSETS
	.align		4
        /*009c*/ 	.byte	0x04, 0x1c
        /*009e*/ 	.short	(.L_97 - .L_96)


	//   ....[0]....
.L_96:
        /*00a0*/ 	.word	0x00000070


	//   ....[1]....
        /*00a4*/ 	.word	0x00000690


	//----- nvinfo : EIATTR_CRS_STACK_SIZE
	.align		4
.L_97:
        /*00a8*/ 	.byte	0x04, 0x1e
        /*00aa*/ 	.short	(.L_99 - .L_98)
.L_98:
        /*00ac*/ 	.word	0x00000000


	//----- nvinfo : EIATTR_CBANK_PARAM_SIZE
	.align		4
.L_99:
        /*00b0*/ 	.byte	0x03, 0x19
        /*00b2*/ 	.short	0x0058


	//----- nvinfo : EIATTR_PARAM_CBANK
	.align		4
        /*00b4*/ 	.byte	0x04, 0x0a
        /*00b6*/ 	.short	(.L_101 - .L_100)
	.align		4
.L_100:
        /*00b8*/ 	.word	index@(.nv.constant0._Z23discretizePoints_kernelPK6float4PS_P4int4i6float3S5_S5_10cudaExtent)
        /*00bc*/ 	.short	0x0380
        /*00be*/ 	.short	0x0058


	//----- nvinfo : EIATTR_SW_WAR
	.align		4
.L_101:
        /*00c0*/ 	.byte	0x04, 0x36
        /*00c2*/ 	.short	(.L_103 - .L_102)
.L_102:
        /*00c4*/ 	.word	0x00000008
.L_103:


//--------------------- .nv.callgraph             --------------------------
	.section	.nv.callgraph,"",@"SHT_CUDA_CALLGRAPH"
	.align	4
	.sectionentsize	8
	.align		4
        /*0000*/ 	.word	0x00000000
	.align		4
        /*0004*/ 	.word	0xffffffff
	.align		4
        /*0008*/ 	.word	0x00000000
	.align		4
        /*000c*/ 	.word	0xfffffffe
	.align		4
        /*0010*/ 	.word	0x00000000
	.align		4
        /*0014*/ 	.word	0xfffffffd
	.align		4
        /*0018*/ 	.word	0x00000000
	.align		4
        /*001c*/ 	.word	0xfffffffc


//--------------------- .text._Z19checkNegOnes_kernelPi10cudaExtentS_ --------------------------
	.section	.text._Z19checkNegOnes_kernelPi10cudaExtentS_,"ax",@progbits
	.align	128
        .global         _Z19checkNegOnes_kernelPi10cudaExtentS_
        .type           _Z19checkNegOnes_kernelPi10cudaExtentS_,@function
        .size           _Z19checkNegOnes_kernelPi10cudaExtentS_,(.L_x_42 - _Z19checkNegOnes_kernelPi10cudaExtentS_)
        .other          _Z19checkNegOnes_kernelPi10cudaExtentS_,@"STO_CUDA_ENTRY STV_DEFAULT"
_Z19checkNegOnes_kernelPi10cudaExtentS_:
.text._Z19checkNegOnes_kernelPi10cudaExtentS_:
[----:B------:R-:W-:Y:S01]  /*0000*/  LDC R1, c[0x0][0x37c] ;  /* 0x0000df00ff017b82 */ /* 0x000fe20000000800 */
[----:B------:R-:W0:Y:S07]  /*0010*/  S2R R0, SR_TID.X ;  /* 0x0000000000007919 */ /* 0x000e2e0000002100 */
[----:B------:R-:W0:Y:S01]  /*0020*/  S2UR UR6, SR_CTAID.X ;  /* 0x00000000000679c3 */ /* 0x000e220000002500 */
[----:B------:R-:W1:Y:S07]  /*0030*/  LDCU.64 UR4, c[0x0][0x358] ;  /* 0x00006b00ff0477ac */ /* 0x000e6e0008000a00 */
[----:B------:R-:W0:Y:S08]  /*0040*/  LDC R5, c[0x0][0x360] ;  /* 0x0000d800ff057b82 */ /* 0x000e300000000800 */
[----:B------:R-:W2:Y:S01]  /*0050*/  LDC.64 R2, c[0x0][0x380] ;  /* 0x0000e000ff027b82 */ /* 0x000ea20000000a00 */
[----:B0-----:R-:W-:-:S04]  /*0060*/  IMAD R5, R5, UR6, R0 ;  /* 0x0000000605057c24 */ /* 0x001fc8000f8e0200 */
[----:B--2---:R-:W-:-:S06]  /*0070*/  IMAD.WIDE R2, R5, 0x4, R2 ;  /* 0x0000000405027825 */ /* 0x004fcc00078e0202 */
[----:B-1----:R-:W2:Y:S01]  /*0080*/  LDG.E R2, desc[UR4][R2.64] ;  /* 0x0000000402027981 */ /* 0x002ea2000c1e1900 */
[----:B------:R-:W-:Y:S01]  /*0090*/  BSSY.RECONVERGENT B0, `(.L_x_0) ;  /* 0x000000a000007945 */ /* 0x000fe20003800200 */
[----:B--2---:R-:W-:-:S13]  /*00a0*/  ISETP.NE.AND P0, PT, R2, -0x1, PT ;  /* 0xffffffff0200780c */ /* 0x004fda0003f05270 */
[----:B------:R-:W-:Y:S05]  /*00b0*/  @P0 BRA `(.L_x_1) ;  /* 0x00000000001c0947 */ /* 0x000fea0003800000 */
[----:B------:R-:W0:Y:S01]  /*00c0*/  S2R R0, SR_LANEID ;  /* 0x0000000000007919 */ /* 0x000e220000000000 */
[----:B------:R-:W1:Y:S01]  /*00d0*/  LDC.64 R2, c[0x0][0x3a0] ;  /* 0x0000e800ff027b82 */ /* 0x000e620000000a00 */
[----:B------:R-:W-:Y:S02]  /*00e0*/  VOTEU.ANY UR6, UPT, PT ;  /* 0x0000000000067886 */ /* 0x000fe400038e0100 */
[----:B------:R-:W-:Y:S02]  /*00f0*/  UFLO.U32 UR7, UR6 ;  /* 0x00000006000772bd */ /* 0x000fe400080e0000 */
[----:B------:R-:W1:Y:S04]  /*0100*/  POPC R5, UR6 ;  /* 0x0000000600057d09 */ /* 0x000e680008000000 */
[----:B0-----:R-:W-:-:S13]  /*0110*/  ISETP.EQ.U32.AND P0, PT, R0, UR7, PT ;  /* 0x0000000700007c0c */ /* 0x001fda000bf02070 */
[----:B-1----:R0:W-:Y:S02]  /*0120*/  @P0 REDG.E.ADD.STRONG.GPU desc[UR4][R2.64], R5 ;  /* 0x000000050200098e */ /* 0x0021e4000c12e104 */
.L_x_1:
[----:B------:R-:W-:Y:S05]  /*0130*/  BSYNC.RECONVERGENT B0 ;  /* 0x0000000000007941 */ /* 0x000fea0003800200 */
.L_x_0:
[----:B------:R-:W-:Y:S06]  /*0140*/  BAR.SYNC.DEFER_BLOCKING 0x0 ;  /* 0x0000000000007b1d */ /* 0x000fec0000010000 */
[----:B------:R-:W-:Y:S05]  /*0150*/  EXIT ;  /* 0x000000000000794d */ /* 0x000fea0003800000 */
.L_x_2:
[----:B------:R-:W-:-:S00]  /*0160*/  BRA `(.L_x_2) ;  /* 0xfffffffc00fc7947 */ /* 0x000fc0000383ffff */
[----:B------:R-:W-:-:S00]  /*0170*/  NOP ;  /* 0x0000000000007918 */ /* 0x000fc00000000000 */
        /* <DEDUP_REMOVED lines=8> */
.L_x_42:


//--------------------- .text._Z18interpolate_kernelPi10cudaExtent --------------------------
	.section	.text._Z18interpolate_kernelPi10cudaExtent,"ax",@progbits
	.align	128
        .global         _Z18interpolate_kernelPi10cudaExtent
        .type           _Z18interpolate_kernelPi10cudaExtent,@function
        .size           _Z18interpolate_kernelPi10cudaExtent,(.L_x_40 - _Z18interpolate_kernelPi10cudaExtent)
        .other          _Z18interpolate_kernelPi10cudaExtent,@"STO_CUDA_ENTRY STV_DEFAULT"
_Z18interpolate_kernelPi10cudaExtent:
.text._Z18interpolate_kernelPi10cudaExtent:
[----:B------:R-:W-:Y:S01]  /*0000*/  LDC R1, c[0x0][0x37c] ;  /* 0x0000df00ff017b82 */ /* 0x000fe20000000800 */
[----:B------:R-:W0:Y:S07]  /*0010*/  S2R R5, SR_TID.X ;  /* 0x0000000000057919 */ /* 0x000e2e0000002100 */
[----:B------:R-:W1:Y:S01]  /*0020*/  LDC R3, c[0x0][0x390] ;  /* 0x0000e400ff037b82 */ /* 0x000e620000000800 */
[----:B------:R-:W1:Y:S01]  /*0030*/  LDCU UR6, c[0x0][0x388] ;  /* 0x00007100ff0677ac */ /* 0x000e620008000800 */
[----:B------:R-:W2:Y:S06]  /*0040*/  LDCU UR5, c[0x0][0x398] ;  /* 0x00007300ff0577ac */ /* 0x000eac0008000800 */
[----:B------:R-:W0:Y:S08]  /*0050*/  S2UR UR4, SR_CTAID.X ;  /* 0x00000000000479c3 */ /* 0x000e300000002500 */
[----:B------:R-:W0:Y:S01]  /*0060*/  LDC R2, c[0x0][0x360] ;  /* 0x0000d800ff027b82 */ /* 0x000e220000000800 */
[----:B-1----:R-:W-:-:S04]  /*0070*/  IMAD R3, R3, UR6, RZ ;  /* 0x0000000603037c24 */ /* 0x002fc8000f8e02ff */
[----:B--2---:R-:W-:Y:S02]  /*0080*/  IMAD R0, R3, UR5, RZ ;  /* 0x0000000503007c24 */ /* 0x004fe4000f8e02ff */
[----:B0-----:R-:W-:-:S05]  /*0090*/  IMAD R2, R2, UR4, R5 ;  /* 0x0000000402027c24 */ /* 0x001fca000f8e0205 */
[----:B------:R-:W-:-:S13]  /*00a0*/  ISETP.GT.AND P0, PT, R2, R0, PT ;  /* 0x000000000200720c */ /* 0x000fda0003f04270 */
[----:B------:R-:W-:Y:S05]  /*00b0*/  @P0 EXIT ;  /* 0x000000000000094d */ /* 0x000fea0003800000 */
[----:B------:R-:W0:Y:S01]  /*00c0*/  LDC.64 R4, c[0x0][0x380] ;  /* 0x0000e000ff047b82 */ /* 0x000e220000000a00 */
[----:B------:R-:W1:Y:S01]  /*00d0*/  LDCU.64 UR4, c[0x0][0x358] ;  /* 0x00006b00ff0477ac */ /* 0x000e620008000a00 */
[----:B0-----:R-:W-:-:S05]  /*00e0*/  IMAD.WIDE R4, R2, 0x4, R4 ;  /* 0x0000000402047825 */ /* 0x001fca00078e0204 */
[----:B-1----:R-:W2:Y:S02]  /*00f0*/  LDG.E R6, desc[UR4][R4.64] ;  /* 0x0000000404067981 */ /* 0x002ea4000c1e1900 */
[----:B--2---:R-:W-:-:S13]  /*0100*/  ISETP.NE.AND P0, PT, R6, -0x1, PT ;  /* 0xffffffff0600780c */ /* 0x004fda0003f05270 */
[----:B------:R-:W-:Y:S05]  /*0110*/  @P0 EXIT ;  /* 0x000000000000094d */ /* 0x000fea0003800000 */
[-C--:B------:R-:W-:Y:S01]  /*0120*/  IABS R10, R3.reuse ;  /* 0x00000003000a7213 */ /* 0x080fe20000000000 */
[----:B------:R-:W0:Y:S01]  /*0130*/  LDCU UR7, c[0x0][0x38c] ;  /* 0x00007180ff0777ac */ /* 0x000e220008000800 */
[----:B------:R-:W-:Y:S01]  /*0140*/  IABS R11, R2 ;  /* 0x00000002000b7213 */ /* 0x000fe20000000000 */
[----:B------:R-:W-:Y:S01]  /*0150*/  BSSY.RECONVERGENT B0, `(.L_x_3) ;  /* 0x0000032000007945 */ /* 0x000fe20003800200 */
[----:B------:R-:W1:Y:S01]  /*0160*/  I2F.U32.RP R8, R10 ;  /* 0x0000000a00087306 */ /* 0x000e620000209000 */
[----:B------:R-:W-:-:S07]  /*0170*/  IABS R12, R3 ;  /* 0x00000003000c7213 */ /* 0x000fce0000000000 */
[----:B-1----:R-:W1:Y:S02]  /*0180*/  MUFU.RCP R8, R8 ;  /* 0x0000000800087308 */ /* 0x002e640000001000 */
[----:B-1----:R-:W-:Y:S02]  /*0190*/  VIADD R6, R8, 0xffffffe ;  /* 0x0ffffffe08067836 */ /* 0x002fe40000000000 */
[----:B------:R-:W-:-:S04]  /*01a0*/  IMAD.MOV R8, RZ, RZ, -R12 ;  /* 0x000000ffff087224 */ /* 0x000fc800078e0a0c */
[----:B------:R1:W2:Y:S02]  /*01b0*/  F2I.FTZ.U32.TRUNC.NTZ R7, R6 ;  /* 0x0000000600077305 */ /* 0x0002a4000021f000 */
[----:B-1----:R-:W-:Y:S02]  /*01c0*/  IMAD.MOV.U32 R6, RZ, RZ, RZ ;  /* 0x000000ffff067224 */ /* 0x002fe400078e00ff */
[----:B--2---:R-:W-:-:S04]  /*01d0*/  IMAD.MOV R9, RZ, RZ, -R7 ;  /* 0x000000ffff097224 */ /* 0x004fc800078e0a07 */
[----:B------:R-:W-:-:S04]  /*01e0*/  IMAD R9, R9, R10, RZ ;  /* 0x0000000a09097224 */ /* 0x000fc800078e02ff */
[----:B------:R-:W-:-:S06]  /*01f0*/  IMAD.HI.U32 R7, R7, R9, R6 ;  /* 0x0000000907077227 */ /* 0x000fcc00078e0006 */
[----:B------:R-:W-:-:S04]  /*0200*/  IMAD.HI.U32 R6, R7, R11, RZ ;  /* 0x0000000b07067227 */ /* 0x000fc800078e00ff */
[----:B------:R-:W-:-:S05]  /*0210*/  IMAD R7, R6, R8, R11 ;  /* 0x0000000806077224 */ /* 0x000fca00078e020b */
[----:B------:R-:W-:-:S13]  /*0220*/  ISETP.GT.U32.AND P1, PT, R10, R7, PT ;  /* 0x000000070a00720c */ /* 0x000fda0003f24070 */
[----:B------:R-:W-:Y:S02]  /*0230*/  @!P1 IMAD.IADD R7, R7, 0x1, -R10 ;  /* 0x0000000107079824 */ /* 0x000fe400078e0a0a */
[----:B------:R-:W-:Y:S01]  /*0240*/  @!P1 VIADD R6, R6, 0x1 ;  /* 0x0000000106069836 */ /* 0x000fe20000000000 */
[----:B------:R-:W-:Y:S02]  /*0250*/  ISETP.NE.AND P1, PT, R3, RZ, PT ;  /* 0x000000ff0300720c */ /* 0x000fe40003f25270 */
[----:B------:R-:W-:Y:S02]  /*0260*/  ISETP.GE.U32.AND P0, PT, R7, R10, PT ;  /* 0x0000000a0700720c */ /* 0x000fe40003f06070 */
[----:B------:R-:W-:-:S04]  /*0270*/  LOP3.LUT R7, R2, R3, RZ, 0x3c, !PT ;  /* 0x0000000302077212 */ /* 0x000fc800078e3cff */
[----:B------:R-:W-:-:S07]  /*0280*/  ISETP.GE.AND P2, PT, R7, RZ, PT ;  /* 0x000000ff0700720c */ /* 0x000fce0003f46270 */
[----:B------:R-:W-:-:S06]  /*0290*/  @P0 VIADD R6, R6, 0x1 ;  /* 0x0000000106060836 */ /* 0x000fcc0000000000 */
[----:B------:R-:W-:Y:S01]  /*02a0*/  @!P2 IMAD.MOV R6, RZ, RZ, -R6 ;  /* 0x000000ffff06a224 */ /* 0x000fe200078e0a06 */
[----:B------:R-:W-:-:S05]  /*02b0*/  @!P1 LOP3.LUT R6, RZ, R3, RZ, 0x33, !PT ;  /* 0x00000003ff069212 */ /* 0x000fca00078e33ff */
[----:B------:R-:W-:-:S04]  /*02c0*/  IMAD R7, R6, R3, RZ ;  /* 0x0000000306077224 */ /* 0x000fc800078e02ff */
[----:B------:R-:W-:-:S05]  /*02d0*/  IMAD.IADD R13, R2, 0x1, -R7 ;  /* 0x00000001020d7824 */ /* 0x000fca00078e0a07 */
[----:B------:R-:W-:-:S04]  /*02e0*/  SHF.R.S32.HI R14, RZ, 0x1f, R13 ;  /* 0x0000001fff0e7819 */ /* 0x000fc8000001140d */
[----:B0-----:R-:W-:-:S04]  /*02f0*/  LOP3.LUT R8, R14, UR7, RZ, 0xfc, !PT ;  /* 0x000000070e087c12 */ /* 0x001fc8000f8efcff */
[----:B------:R-:W-:-:S13]  /*0300*/  ISETP.NE.U32.AND P0, PT, R8, RZ, PT ;  /* 0x000000ff0800720c */ /* 0x000fda0003f05070 */
[----:B------:R-:W-:Y:S05]  /*0310*/  @P0 BRA `(.L_x_4) ;  /* 0x00000000004c0947 */ /* 0x000fea0003800000 */
[----:B------:R-:W0:Y:S01]  /*0320*/  I2F.U32.RP R10, UR6 ;  /* 0x00000006000a7d06 */ /* 0x000e220008209000 */
[----:B------:R-:W-:-:S07]  /*0330*/  ISETP.NE.U32.AND P2, PT, RZ, UR6, PT ;  /* 0x00000006ff007c0c */ /* 0x000fce000bf45070 */
[----:B0-----:R-:W0:Y:S02]  /*0340*/  MUFU.RCP R10, R10 ;  /* 0x0000000a000a7308 */ /* 0x001e240000001000 */
[----:B0-----:R-:W-:-:S06]  /*0350*/  VIADD R8, R10, 0xffffffe ;  /* 0x0ffffffe0a087836 */ /* 0x001fcc0000000000 */
[----:B------:R0:W1:Y:S02]  /*0360*/  F2I.FTZ.U32.TRUNC.NTZ R9, R8 ;  /* 0x0000000800097305 */ /* 0x000064000021f000 */
[----:B0-----:R-:W-:Y:S02]  /*0370*/  IMAD.MOV.U32 R8, RZ, RZ, RZ ;  /* 0x000000ffff087224 */ /* 0x001fe400078e00ff */
[----:B-1----:R-:W-:-:S04]  /*0380*/  IMAD.MOV R11, RZ, RZ, -R9 ;  /* 0x000000ffff0b7224 */ /* 0x002fc800078e0a09 */
[----:B------:R-:W-:-:S04]  /*0390*/  IMAD R11, R11, UR6, RZ ;  /* 0x000000060b0b7c24 */ /* 0x000fc8000f8e02ff */
[----:B------:R-:W-:-:S06]  /*03a0*/  IMAD.HI.U32 R12, R9, R11, R8 ;  /* 0x0000000b090c7227 */ /* 0x000fcc00078e0008 */
[----:B------:R-:W-:-:S04]  /*03b0*/  IMAD.HI.U32 R17, R12, R13, RZ ;  /* 0x0000000d0c117227 */ /* 0x000fc800078e00ff */
[----:B------:R-:W-:-:S04]  /*03c0*/  IMAD.MOV R12, RZ, RZ, -R17 ;  /* 0x000000ffff0c7224 */ /* 0x000fc800078e0a11 */
[----:B------:R-:W-:-:S05]  /*03d0*/  IMAD R13, R12, UR6, R13 ;  /* 0x000000060c0d7c24 */ /* 0x000fca000f8e020d */
[----:B------:R-:W-:-:S13]  /*03e0*/  ISETP.GE.U32.AND P0, PT, R13, UR6, PT ;  /* 0x000000060d007c0c */ /* 0x000fda000bf06070 */
[----:B------:R-:W-:Y:S02]  /*03f0*/  @P0 VIADD R13, R13, -UR6 ;  /* 0x800000060d0d0c36 */ /* 0x000fe40008000000 */
[----:B------:R-:W-:-:S03]  /*0400*/  @P0 VIADD R17, R17, 0x1 ;  /* 0x0000000111110836 */ /* 0x000fc60000000000 */
[----:B------:R-:W-:-:S13]  /*0410*/  ISETP.GE.U32.AND P1, PT, R13, UR6, PT ;  /* 0x000000060d007c0c */ /* 0x000fda000bf26070 */
[----:B------:R-:W-:Y:S01]  /*0420*/  @P1 VIADD R17, R17, 0x1 ;  /* 0x0000000111111836 */ /* 0x000fe20000000000 */
[----:B------:R-:W-:Y:S01]  /*0430*/  @!P2 LOP3.LUT R17, RZ, UR6, RZ, 0x33, !PT ;  /* 0x00000006ff11ac12 */ /* 0x000fe2000f8e33ff */
[----:B------:R-:W-:Y:S06]  /*0440*/  BRA `(.L_x_5) ;  /* 0x0000000000087947 */ /* 0x000fec0003800000 */
.L_x_4:
[----:B------:R-:W-:-:S07]  /*0450*/  MOV R12, 0x470 ;  /* 0x00000470000c7802 */ /* 0x000fce0000000f00 */
[----:B------:R-:W-:Y:S05]  /*0460*/  CALL.REL.NOINC `($__internal_0_$__cuda_sm20_div_u64) ;  /* 0x0000000400dc7944 */ /* 0x000fea0003c00000 */
.L_x_5:
[----:B------:R-:W-:Y:S05]  /*0470*/  BSYNC.RECONVERGENT B0 ;  /* 0x0000000000007941 */ /* 0x000fea0003800200 */
.L_x_3:
[----:B------:R-:W0:Y:S01]  /*0480*/  LDC.64 R12, c[0x0][0x388] ;  /* 0x0000e200ff0c7b82 */ /* 0x000e220000000a00 */
[----:B------:R-:W1:Y:S01]  /*0490*/  LDCU.64 UR8, c[0x0][0x390] ;  /* 0x00007200ff0877ac */ /* 0x000e620008000a00 */
[C---:B------:R-:W-:Y:S01]  /*04a0*/  VIADD R8, R17.reuse, 0x1 ;  /* 0x0000000111087836 */ /* 0x040fe20000000000 */
[----:B------:R-:W-:Y:S01]  /*04b0*/  ISETP.GE.AND P4, PT, R17, 0x1, PT ;  /* 0x000000011100780c */ /* 0x000fe20003f86270 */
[C---:B------:R-:W-:Y:S01]  /*04c0*/  VIADD R18, R6.reuse, 0x1 ;  /* 0x0000000106127836 */ /* 0x040fe20000000000 */
[----:B------:R-:W-:-:S11]  /*04d0*/  ISETP.GE.AND P3, PT, R6, 0x1, PT ;  /* 0x000000010600780c */ /* 0x000fd60003f66270 */
[----:B------:R-:W2:Y:S01]  /*04e0*/  @P4 LDC.64 R10, c[0x0][0x380] ;  /* 0x0000e000ff0a4b82 */ /* 0x000ea20000000a00 */
[----:B-1----:R-:W-:Y:S02]  /*04f0*/  ISETP.GE.U32.AND P1, PT, R8, UR8, PT ;  /* 0x0000000808007c0c */ /* 0x002fe4000bf26070 */
[----:B------:R-:W-:Y:S01]  /*0500*/  SHF.R.S32.HI R8, RZ, 0x1f, R8 ;  /* 0x0000001fff087819 */ /* 0x000fe20000011408 */
[CC--:B0-----:R-:W-:Y:S02]  /*0510*/  IMAD R9, R17.reuse, R12.reuse, R7 ;  /* 0x0000000c11097224 */ /* 0x0c1fe400078e0207 */
[----:B------:R-:W-:Y:S02]  /*0520*/  IMAD R19, R17, R12, R12 ;  /* 0x0000000c11137224 */ /* 0x000fe400078e020c */
[C---:B------:R-:W-:Y:S02]  /*0530*/  IMAD.IADD R16, R2.reuse, 0x1, -R9 ;  /* 0x0000000102107824 */ /* 0x040fe400078e0a09 */
[----:B------:R-:W-:-:S03]  /*0540*/  IMAD.IADD R9, R2, 0x1, R3 ;  /* 0x0000000102097824 */ /* 0x000fc600078e0203 */
[----:B------:R-:W-:-:S04]  /*0550*/  IADD3 R19, PT, PT, R16, R19, R7 ;  /* 0x0000001310137210 */ /* 0x000fc80007ffe007 */
[----:B------:R-:W-:-:S04]  /*0560*/  ISETP.GE.AND P0, PT, R19, R0, PT ;  /* 0x000000001300720c */ /* 0x000fc80003f06270 */
[----:B------:R-:W-:Y:S01]  /*0570*/  ISETP.GE.U32.OR.EX P0, PT, R8, UR9, P0, P1 ;  /* 0x0000000908007c0c */ /* 0x000fe20008706510 */
[----:B------:R-:W0:Y:S01]  /*0580*/  LDCU.64 UR8, c[0x0][0x398] ;  /* 0x00007300ff0877ac */ /* 0x000e220008000a00 */
[----:B------:R-:W-:Y:S01]  /*0590*/  ISETP.GE.AND P1, PT, R9, R0, PT ;  /* 0x000000000900720c */ /* 0x000fe20003f26270 */
[----:B------:R-:W-:Y:S02]  /*05a0*/  VIADD R9, R16, 0x1 ;  /* 0x0000000110097836 */ /* 0x000fe40000000000 */
[----:B------:R-:W-:-:S03]  /*05b0*/  IMAD.IADD R8, R7, 0x1, R3 ;  /* 0x0000000107087824 */ /* 0x000fc600078e0203 */
[----:B------:R-:W-:Y:S02]  /*05c0*/  ISETP.GE.U32.AND P2, PT, R9, R12, PT ;  /* 0x0000000c0900720c */ /* 0x000fe40003f46070 */
[----:B------:R-:W-:-:S03]  /*05d0*/  SHF.R.S32.HI R6, RZ, 0x1f, R9 ;  /* 0x0000001fff067819 */ /* 0x000fc60000011409 */
[----:B------:R-:W1:Y:S01]  /*05e0*/  @!P0 LDC.64 R14, c[0x0][0x380] ;  /* 0x0000e000ff0e8b82 */ /* 0x000e620000000a00 */
[----:B------:R-:W-:Y:S01]  /*05f0*/  ISETP.GE.U32.AND.EX P2, PT, R6, R13, PT, P2 ;  /* 0x0000000d0600720c */ /* 0x000fe20003f46120 */
[----:B------:R-:W-:Y:S02]  /*0600*/  VIADD R13, R2, 0x1 ;  /* 0x00000001020d7836 */ /* 0x000fe40000000000 */
[----:B------:R-:W-:Y:S01]  /*0610*/  IMAD R2, R3, -0x2, R8 ;  /* 0xfffffffe03027824 */ /* 0x000fe200078e0208 */
[----:B0-----:R-:W-:Y:S01]  /*0620*/  ISETP.GE.U32.AND P5, PT, R18, UR8, PT ;  /* 0x0000000812007c0c */ /* 0x001fe2000bfa6070 */
[----:B------:R-:W-:Y:S01]  /*0630*/  VIADD R6, R17, 0xffffffff ;  /* 0xffffffff11067836 */ /* 0x000fe20000000000 */
[----:B------:R-:W-:Y:S01]  /*0640*/  SHF.R.S32.HI R18, RZ, 0x1f, R18 ;  /* 0x0000001fff127819 */ /* 0x000fe20000011412 */
[----:B------:R-:W0:Y:S01]  /*0650*/  @P3 LDC.64 R8, c[0x0][0x380] ;  /* 0x0000e000ff083b82 */ /* 0x000e220000000a00 */
[----:B------:R-:W-:Y:S01]  /*0660*/  ISETP.GE.OR P2, PT, R13, R0, P2 ;  /* 0x000000000d00720c */ /* 0x000fe20001746670 */
[-C--:B------:R-:W-:Y:S01]  /*0670*/  IMAD R7, R6, R12.reuse, R7 ;  /* 0x0000000c06077224 */ /* 0x080fe200078e0207 */
[----:B------:R-:W-:Y:S01]  /*0680*/  ISETP.GE.U32.OR.EX P1, PT, R18, UR9, P1, P5 ;  /* 0x0000000912007c0c */ /* 0x000fe20008f26550 */
[----:B------:R-:W-:Y:S01]  /*0690*/  IMAD R21, R17, R12, R2 ;  /* 0x0000000c11157224 */ /* 0x000fe200078e0202 */
[C---:B------:R-:W-:Y:S01]  /*06a0*/  ISETP.GE.AND P5, PT, R16.reuse, 0x1, PT ;  /* 0x000000011000780c */ /* 0x040fe20003fa6270 */
[----:B------:R-:W-:-:S02]  /*06b0*/  IMAD.IADD R7, R16, 0x1, R7 ;  /* 0x0000000110077824 */ /* 0x000fc400078e0207 */
[----:B------:R-:W-:Y:S02]  /*06c0*/  @P3 IMAD.IADD R13, R16, 0x1, R21 ;  /* 0x00000001100d3824 */ /* 0x000fe400078e0215 */
[----:B--2---:R-:W-:-:S04]  /*06d0*/  @P4 IMAD.WIDE R10, R7, 0x4, R10 ;  /* 0x00000004070a4825 */ /* 0x004fc800078e020a */
[----:B------:R-:W-:Y:S02]  /*06e0*/  IMAD.MOV.U32 R0, RZ, RZ, -0x3 ;  /* 0xfffffffdff007424 */ /* 0x000fe400078e00ff */
[----:B------:R-:W-:Y:S01]  /*06f0*/  @!P1 SHF.R.S64 R17, RZ, 0x1e, R3 ;  /* 0x0000001eff119819 */ /* 0x000fe20000001003 */
[----:B------:R-:W-:Y:S02]  /*0700*/  IMAD.MOV.U32 R7, RZ, RZ, -0x3 ;  /* 0xfffffffdff077424 */ /* 0x000fe400078e00ff */
[----:B------:R-:W-:Y:S01]  /*0710*/  IMAD.MOV.U32 R2, RZ, RZ, -0x3 ;  /* 0xfffffffdff027424 */ /* 0x000fe200078e00ff */
[----:B------:R-:W-:Y:S01]  /*0720*/  @!P1 IADD3 R16, P6, PT, R4, R17, RZ ;  /* 0x0000001104109210 */ /* 0x000fe20007fde0ff */
[----:B-1----:R-:W-:Y:S02]  /*0730*/  @!P0 IMAD.WIDE R14, R19, 0x4, R14 ;  /* 0x00000004130e8825 */ /* 0x002fe400078e020e */
[----:B------:R-:W2:Y:S01]  /*0740*/  @P5 LDG.E R7, desc[UR4][R4.64+-0x4] ;  /* 0xfffffc0404075981 */ /* 0x000ea2000c1e1900 */
[----:B------:R-:W-:Y:S01]  /*0750*/  @!P1 LEA.HI.X.SX32 R17, R3, R5, 0x2, P6 ;  /* 0x0000000503119211 */ /* 0x000fe200030f16ff */
[----:B------:R-:W-:-:S02]  /*0760*/  IMAD.MOV.U32 R3, RZ, RZ, -0x3 ;  /* 0xfffffffdff037424 */ /* 0x000fc400078e00ff */
[----:B------:R-:W-:Y:S01]  /*0770*/  IMAD.MOV.U32 R6, RZ, RZ, -0x3 ;  /* 0xfffffffdff067424 */ /* 0x000fe200078e00ff */
[----:B------:R-:W2:Y:S01]  /*0780*/  @!P0 LDG.E R0, desc[UR4][R14.64] ;  /* 0x000000040e008981 */ /* 0x000ea2000c1e1900 */
[----:B0-----:R-:W-:-:S03]  /*0790*/  @P3 IMAD.WIDE R12, R13, 0x4, R8 ;  /* 0x000000040d0c3825 */ /* 0x001fc600078e0208 */
[----:B------:R-:W2:Y:S01]  /*07a0*/  @!P2 LDG.E R2, desc[UR4][R4.64+0x4] ;  /* 0x000004040402a981 */ /* 0x000ea2000c1e1900 */
[----:B------:R-:W-:-:S03]  /*07b0*/  IMAD.MOV.U32 R8, RZ, RZ, -0x3 ;  /* 0xfffffffdff087424 */ /* 0x000fc600078e00ff */
[----:B------:R-:W3:Y:S04]  /*07c0*/  @!P1 LDG.E R3, desc[UR4][R16.64] ;  /* 0x0000000410039981 */ /* 0x000ee8000c1e1900 */
[----:B------:R-:W3:Y:S04]  /*07d0*/  @P4 LDG.E R6, desc[UR4][R10.64] ;  /* 0x000000040a064981 */ /* 0x000ee8000c1e1900 */
[----:B------:R-:W4:Y:S01]  /*07e0*/  @P3 LDG.E R8, desc[UR4][R12.64] ;  /* 0x000000040c083981 */ /* 0x000f22000c1e1900 */
[----:B--2---:R-:W-:-:S04]  /*07f0*/  IADD3 R9, PT, PT, R0, R7, R2 ;  /* 0x0000000700097210 */ /* 0x004fc80007ffe002 */
[----:B---3--:R-:W-:-:S05]  /*0800*/  IADD3 R9, PT, PT, R3, R9, R6 ;  /* 0x0000000903097210 */ /* 0x008fca0007ffe006 */
[----:B----4-:R-:W-:-:S05]  /*0810*/  IMAD.IADD R9, R9, 0x1, R8 ;  /* 0x0000000109097824 */ /* 0x010fca00078e0208 */
[----:B------:R-:W-:-:S13]  /*0820*/  ISETP.NE.AND P0, PT, R9, -0x12, PT ;  /* 0xffffffee0900780c */ /* 0x000fda0003f05270 */
[----:B------:R0:W-:Y:S01]  /*0830*/  @!P0 STG.E desc[UR4][R4.64], RZ ;  /* 0x000000ff04008986 */ /* 0x0001e2000c101904 */
[----:B------:R-:W-:Y:S05]  /*0840*/  @!P0 EXIT ;  /* 0x000000000000894d */ /* 0x000fea0003800000 */
[----:B------:R-:W-:-:S04]  /*0850*/  LOP3.LUT R9, R0, R2, R7, 0x80, !PT ;  /* 0x0000000200097212 */ /* 0x000fc800078e8007 */
[----:B------:R-:W-:-:S04]  /*0860*/  LOP3.LUT R9, R9, R6, RZ, 0xc0, !PT ;  /* 0x0000000609097212 */ /* 0x000fc800078ec0ff */
[----:B------:R-:W-:-:S04]  /*0870*/  LOP3.LUT R9, R9, R8, R3, 0x80, !PT ;  /* 0x0000000809097212 */ /* 0x000fc800078e8003 */
[----:B------:R-:W-:-:S13]  /*0880*/  ISETP.NE.AND P0, PT, R9, -0x1, PT ;  /* 0xffffffff0900780c */ /* 0x000fda0003f05270 */
[----:B------:R-:W-:Y:S05]  /*0890*/  @!P0 EXIT ;  /* 0x000000000000894d */ /* 0x000fea0003800000 */
[----:B------:R-:W-:-:S04]  /*08a0*/  ISETP.NE.AND P0, PT, R7, -0x2, PT ;  /* 0xfffffffe0700780c */ /* 0x000fc80003f05270 */
[----:B------:R-:W-:-:S04]  /*08b0*/  ISETP.NE.OR P0, PT, R2, -0x2, P0 ;  /* 0xfffffffe0200780c */ /* 0x000fc80000705670 */
[----:B------:R-:W-:-:S04]  /*08c0*/  ISETP.NE.OR P0, PT, R0, -0x2, P0 ;  /* 0xfffffffe0000780c */ /* 0x000fc80000705670 */
[----:B------:R-:W-:-:S04]  /*08d0*/  ISETP.NE.OR P0, PT, R6, -0x2, P0 ;  /* 0xfffffffe0600780c */ /* 0x000fc80000705670 */
[----:B------:R-:W-:-:S04]  /*08e0*/  ISETP.NE.OR P0, PT, R3, -0x2, P0 ;  /* 0xfffffffe0300780c */ /* 0x000fc80000705670 */
[----:B------:R-:W-:-:S13]  /*08f0*/  ISETP.NE.OR P0, PT, R8, -0x2, P0 ;  /* 0xfffffffe0800780c */ /* 0x000fda0000705670 */
[----:B------:R1:W-:Y:S01]  /*0900*/  @!P0 STG.E desc[UR4][R4.64], RZ ;  /* 0x000000ff04008986 */ /* 0x0003e2000c101904 */
[----:B------:R-:W-:Y:S05]  /*0910*/  @!P0 EXIT ;  /* 0x000000000000894d */ /* 0x000fea0003800000 */
[----:B------:R-:W-:Y:S01]  /*0920*/  ISETP.GE.AND P1, PT, R7, RZ, PT ;  /* 0x000000ff0700720c */ /* 0x000fe20003f26270 */
[----:B------:R-:W-:Y:S01]  /*0930*/  IMAD.MOV.U32 R11, RZ, RZ, 0x2 ;  /* 0x00000002ff0b7424 */ /* 0x000fe200078e00ff */
[----:B------:R-:W-:Y:S02]  /*0940*/  ISETP.GT.AND P0, PT, R2, -0x1, PT ;  /* 0xffffffff0200780c */ /* 0x000fe40003f04270 */
[----:B------:R-:W-:Y:S02]  /*0950*/  LOP3.LUT R10, RZ, R0, RZ, 0x33, !PT ;  /* 0x00000000ff0a7212 */ /* 0x000fe400078e33ff */
[----:B------:R-:W-:Y:S02]  /*0960*/  SEL R9, RZ, 0x1, !P0 ;  /* 0x00000001ff097807 */ /* 0x000fe40004000000 */
[----:B------:R-:W-:-:S05]  /*0970*/  LOP3.LUT R12, RZ, R6, RZ, 0x33, !PT ;  /* 0x00000006ff0c7212 */ /* 0x000fca00078e33ff */
[----:B------:R-:W-:-:S04]  /*0980*/  @P1 SEL R9, R11, 0x1, P0 ;  /* 0x000000010b091807 */ /* 0x000fc80000000000 */
[----:B------:R-:W-:Y:S02]  /*0990*/  LEA.HI R9, R10, R9, RZ, 0x1 ;  /* 0x000000090a097211 */ /* 0x000fe400078f08ff */
[----:B------:R-:W-:Y:S02]  /*09a0*/  LOP3.LUT R10, RZ, R3, RZ, 0x33, !PT ;  /* 0x00000003ff0a7212 */ /* 0x000fe400078e33ff */
[----:B------:R-:W-:Y:S02]  /*09b0*/  LEA.HI R9, R12, R9, RZ, 0x1 ;  /* 0x000000090c097211 */ /* 0x000fe400078f08ff */
[----:B------:R-:W-:Y:S02]  /*09c0*/  LOP3.LUT R12, RZ, R8, RZ, 0x33, !PT ;  /* 0x00000008ff0c7212 */ /* 0x000fe400078e33ff */
[----:B------:R-:W-:-:S04]  /*09d0*/  LEA.HI R9, R10, R9, RZ, 0x1 ;  /* 0x000000090a097211 */ /* 0x000fc800078f08ff */
[----:B------:R-:W-:-:S04]  /*09e0*/  LEA.HI R9, R12, R9, RZ, 0x1 ;  /* 0x000000090c097211 */ /* 0x000fc800078f08ff */
[----:B------:R-:W-:-:S13]  /*09f0*/  ISETP.NE.AND P0, PT, R9, RZ, PT ;  /* 0x000000ff0900720c */ /* 0x000fda0003f05270 */
[----:B------:R-:W-:Y:S05]  /*0a00*/  @!P0 EXIT ;  /* 0x000000000000894d */ /* 0x000fea0003800000 */
[----:B------:R-:W-:Y:S01]  /*0a10*/  VIMNMX R0, PT, PT, RZ, R0, !PT ;  /* 0x00000000ff007248 */ /* 0x000fe20007fe0100 */
[----:B------:R-:W-:Y:S01]  /*0a20*/  BSSY.RECONVERGENT B0, `(.L_x_6) ;  /* 0x0000016000007945 */ /* 0x000fe20003800200 */
[----:B------:R-:W-:Y:S02]  /*0a30*/  VIMNMX R7, PT, PT, RZ, R7, !PT ;  /* 0x00000007ff077248 */ /* 0x000fe40007fe0100 */
[----:B------:R-:W-:Y:S02]  /*0a40*/  VIMNMX R2, PT, PT, RZ, R2, !PT ;  /* 0x00000002ff027248 */ /* 0x000fe40007fe0100 */
[----:B------:R-:W-:Y:S02]  /*0a50*/  I2FP.F32.U32 R9, R9 ;  /* 0x0000000900097245 */ /* 0x000fe40000201000 */
[----:B------:R-:W-:Y:S02]  /*0a60*/  VIMNMX R3, PT, PT, RZ, R3, !PT ;  /* 0x00000003ff037248 */ /* 0x000fe40007fe0100 */
[----:B------:R-:W-:Y:S01]  /*0a70*/  IADD3 R0, PT, PT, R0, R7, R2 ;  /* 0x0000000700007210 */ /* 0x000fe20007ffe002 */
[----:B------:R-:W2:Y:S01]  /*0a80*/  MUFU.RCP R10, R9 ;  /* 0x00000009000a7308 */ /* 0x000ea20000001000 */
[----:B------:R-:W-:-:S02]  /*0a90*/  VIMNMX R6, PT, PT, RZ, R6, !PT ;  /* 0x00000006ff067248 */ /* 0x000fc40007fe0100 */
[----:B------:R-:W-:Y:S02]  /*0aa0*/  VIMNMX R8, PT, PT, RZ, R8, !PT ;  /* 0x00000008ff087248 */ /* 0x000fe40007fe0100 */
[----:B------:R-:W-:-:S05]  /*0ab0*/  IADD3 R3, PT, PT, R3, R0, R6 ;  /* 0x0000000003037210 */ /* 0x000fca0007ffe006 */
[----:B------:R-:W-:-:S05]  /*0ac0*/  IMAD.IADD R0, R8, 0x1, R3 ;  /* 0x0000000108007824 */ /* 0x000fca00078e0203 */
[----:B------:R-:W-:Y:S01]  /*0ad0*/  I2FP.F32.U32 R0, R0 ;  /* 0x0000000000007245 */ /* 0x000fe20000201000 */
[----:B--2---:R-:W-:-:S03]  /*0ae0*/  FFMA R3, -R9, R10, 1 ;  /* 0x3f80000009037423 */ /* 0x004fc6000000010a */
[----:B------:R-:W2:Y:S01]  /*0af0*/  FCHK P0, R0, R9 ;  /* 0x0000000900007302 */ /* 0x000ea20000000000 */
[----:B------:R-:W-:-:S04]  /*0b00*/  FFMA R3, R10, R3, R10 ;  /* 0x000000030a037223 */ /* 0x000fc8000000000a */
[----:B------:R-:W-:-:S04]  /*0b10*/  FFMA R2, R0, R3, RZ ;  /* 0x0000000300027223 */ /* 0x000fc800000000ff */
[----:B------:R-:W-:-:S04]  /*0b20*/  FFMA R6, -R9, R2, R0 ;  /* 0x0000000209067223 */ /* 0x000fc80000000100 */
[----:B------:R-:W-:Y:S01]  /*0b30*/  FFMA R2, R3, R6, R2 ;  /* 0x0000000603027223 */ /* 0x000fe20000000002 */
[----:B--2---:R-:W-:Y:S06]  /*0b40*/  @!P0 BRA `(.L_x_7) ;  /* 0x00000000000c8947 */ /* 0x004fec0003800000 */
[----:B------:R-:W-:-:S07]  /*0b50*/  MOV R2, 0xb70 ;  /* 0x00000b7000027802 */ /* 0x000fce0000000f00 */
[----:B01----:R-:W-:Y:S05]  /*0b60*/  CALL.REL.NOINC `($__internal_1_$__cuda_sm3x_div_rn_noftz_f32_slowpath) ;  /* 0x00000004001c7944 */ /* 0x003fea0003c00000 */
[----:B------:R-:W-:-:S07]  /*0b70*/  IMAD.MOV.U32 R2, RZ, RZ, R0 ;  /* 0x000000ffff027224 */ /* 0x000fce00078e0000 */
.L_x_7:
[----:B------:R-:W-:Y:S05]  /*0b80*/  BSYNC.RECONVERGENT B0 ;  /* 0x0000000000007941 */ /* 0x000fea0003800200 */
.L_x_6:
[----:B------:R-:W2:Y:S01]  /*0b90*/  F2I.TRUNC.NTZ R3, R2 ;  /* 0x0000000200037305 */ /* 0x000ea2000020f100 */
[----:B------:R-:W-:Y:S05]  /*0ba0*/  WARPSYNC.ALL ;  /* 0x0000000000007948 */ /* 0x000fea0003800000 */
[----:B--2---:R-:W-:Y:S01]  /*0bb0*/  STG.E desc[UR4][R4.64], R3 ;  /* 0x0000000304007986 */ /* 0x004fe2000c101904 */
[----:B------:R-:W-:Y:S06]  /*0bc0*/  BAR.SYNC.DEFER_BLOCKING 0x0 ;  /* 0x0000000000007b1d */ /* 0x000fec0000010000 */
[----:B------:R-:W-:Y:S05]  /*0bd0*/  EXIT ;  /* 0x000000000000794d */ /* 0x000fea0003800000 */
        .weak           $__internal_0_$__cuda_sm20_div_u64
        .type           $__internal_0_$__cuda_sm20_div_u64,@function
        .size           $__internal_0_$__cuda_sm20_div_u64,($__internal_1_$__cuda_sm3x_div_rn_noftz_f32_slowpath - $__internal_0_$__cuda_sm20_div_u64)
$__internal_0_$__cuda_sm20_div_u64:
[----:B------:R-:W0:Y:S01]  /*0be0*/  LDCU.64 UR8, c[0x0][0x388] ;  /* 0x00007100ff0877ac */ /* 0x000e220008000a00 */
[----:B------:R-:W1:Y:S01]  /*0bf0*/  LDC.64 R8, c[0x0][0x388] ;  /* 0x0000e200ff087b82 */ /* 0x000e620000000a00 */
[----:B0-----:R-:W0:Y:S08]  /*0c00*/  I2F.U64.RP R15, UR8 ;  /* 0x00000008000f7d12 */ /* 0x001e300008309000 */
[----:B0-----:R-:W0:Y:S02]  /*0c10*/  MUFU.RCP R15, R15 ;  /* 0x0000000f000f7308 */ /* 0x001e240000001000 */
[----:B0-----:R-:W-:-:S06]  /*0c20*/  VIADD R10, R15, 0x1ffffffe ;  /* 0x1ffffffe0f0a7836 */ /* 0x001fcc0000000000 */
[----:B------:R-:W1:Y:S02]  /*0c30*/  F2I.U64.TRUNC R10, R10 ;  /* 0x0000000a000a7311 */ /* 0x000e64000020d800 */
[----:B-1----:R-:W-:-:S04]  /*0c40*/  IMAD.WIDE.U32 R16, R10, R8, RZ ;  /* 0x000000080a107225 */ /* 0x002fc800078e00ff */
[----:B------:R-:W-:Y:S01]  /*0c50*/  IMAD R17, R10, R9, R17 ;  /* 0x000000090a117224 */ /* 0x000fe200078e0211 */
[----:B------:R-:W-:-:S03]  /*0c60*/  IADD3 R19, P0, PT, RZ, -R16, RZ ;  /* 0x80000010ff137210 */ /* 0x000fc60007f1e0ff */
[----:B------:R-:W-:Y:S02]  /*0c70*/  IMAD R17, R11, R8, R17 ;  /* 0x000000080b117224 */ /* 0x000fe400078e0211 */
[----:B------:R-:W-:-:S04]  /*0c80*/  IMAD.HI.U32 R16, R10, R19, RZ ;  /* 0x000000130a107227 */ /* 0x000fc800078e00ff */
[----:B------:R-:W-:Y:S02]  /*0c90*/  IMAD.X R21, RZ, RZ, ~R17, P0 ;  /* 0x000000ffff157224 */ /* 0x000fe400000e0e11 */
[----:B------:R-:W-:Y:S02]  /*0ca0*/  IMAD.MOV.U32 R17, RZ, RZ, R10 ;  /* 0x000000ffff117224 */ /* 0x000fe400078e000a */
[-C--:B------:R-:W-:Y:S02]  /*0cb0*/  IMAD R23, R11, R21.reuse, RZ ;  /* 0x000000150b177224 */ /* 0x080fe400078e02ff */
[----:B------:R-:W-:-:S04]  /*0cc0*/  IMAD.WIDE.U32 R16, P0, R10, R21, R16 ;  /* 0x000000150a107225 */ /* 0x000fc80007800010 */
[----:B------:R-:W-:-:S04]  /*0cd0*/  IMAD.HI.U32 R15, R11, R21, RZ ;  /* 0x000000150b0f7227 */ /* 0x000fc800078e00ff */
[----:B------:R-:W-:-:S04]  /*0ce0*/  IMAD.HI.U32 R16, P1, R11, R19, R16 ;  /* 0x000000130b107227 */ /* 0x000fc80007820010 */
[----:B------:R-:W-:Y:S01]  /*0cf0*/  IMAD.X R15, R15, 0x1, R11, P0 ;  /* 0x000000010f0f7824 */ /* 0x000fe200000e060b */
[----:B------:R-:W-:-:S04]  /*0d00*/  IADD3 R17, P2, PT, R23, R16, RZ ;  /* 0x0000001017117210 */ /* 0x000fc80007f5e0ff */
[----:B------:R-:W-:Y:S01]  /*0d10*/  IADD3.X R15, PT, PT, RZ, RZ, R15, P2, P1 ;  /* 0x000000ffff0f7210 */ /* 0x000fe200017e240f */
[----:B------:R-:W-:-:S04]  /*0d20*/  IMAD.WIDE.U32 R10, R17, R8, RZ ;  /* 0x00000008110a7225 */ /* 0x000fc800078e00ff */
[----:B------:R-:W-:Y:S01]  /*0d30*/  IMAD R11, R17, R9, R11 ;  /* 0x00000009110b7224 */ /* 0x000fe200078e020b */
[----:B------:R-:W-:-:S03]  /*0d40*/  IADD3 R19, P0, PT, RZ, -R10, RZ ;  /* 0x8000000aff137210 */ /* 0x000fc60007f1e0ff */
[----:B------:R-:W-:Y:S02]  /*0d50*/  IMAD R11, R15, R8, R11 ;  /* 0x000000080f0b7224 */ /* 0x000fe400078e020b */
[----:B------:R-:W-:-:S04]  /*0d60*/  IMAD.HI.U32 R16, R17, R19, RZ ;  /* 0x0000001311107227 */ /* 0x000fc800078e00ff */
[----:B------:R-:W-:Y:S02]  /*0d70*/  IMAD.X R10, RZ, RZ, ~R11, P0 ;  /* 0x000000ffff0a7224 */ /* 0x000fe400000e0e0b */
[----:B------:R-:W-:Y:S02]  /*0d80*/  IMAD.MOV.U32 R11, RZ, RZ, RZ ;  /* 0x000000ffff0b7224 */ /* 0x000fe400078e00ff */
[----:B------:R-:W-:-:S04]  /*0d90*/  IMAD.WIDE.U32 R16, P0, R17, R10, R16 ;  /* 0x0000000a11107225 */ /* 0x000fc80007800010 */
[C---:B------:R-:W-:Y:S02]  /*0da0*/  IMAD R18, R15.reuse, R10, RZ ;  /* 0x0000000a0f127224 */ /* 0x040fe400078e02ff */
[----:B------:R-:W-:-:S04]  /*0db0*/  IMAD.HI.U32 R17, P1, R15, R19, R16 ;  /* 0x000000130f117227 */ /* 0x000fc80007820010 */
[----:B------:R-:W-:Y:S01]  /*0dc0*/  IMAD.HI.U32 R10, R15, R10, RZ ;  /* 0x0000000a0f0a7227 */ /* 0x000fe200078e00ff */
[----:B------:R-:W-:-:S03]  /*0dd0*/  IADD3 R17, P2, PT, R18, R17, RZ ;  /* 0x0000001112117210 */ /* 0x000fc60007f5e0ff */
[----:B------:R-:W-:Y:S02]  /*0de0*/  IMAD.X R15, R10, 0x1, R15, P0 ;  /* 0x000000010a0f7824 */ /* 0x000fe400000e060f */
[----:B------:R-:W-:-:S03]  /*0df0*/  IMAD.HI.U32 R10, R17, R13, RZ ;  /* 0x0000000d110a7227 */ /* 0x000fc600078e00ff */
[----:B------:R-:W-:Y:S01]  /*0e00*/  IADD3.X R15, PT, PT, RZ, RZ, R15, P2, P1 ;  /* 0x000000ffff0f7210 */ /* 0x000fe200017e240f */
[----:B------:R-:W-:-:S04]  /*0e10*/  IMAD.WIDE.U32 R10, R17, R14, R10 ;  /* 0x0000000e110a7225 */ /* 0x000fc800078e000a */
[C---:B------:R-:W-:Y:S02]  /*0e20*/  IMAD R17, R15.reuse, R14, RZ ;  /* 0x0000000e0f117224 */ /* 0x040fe400078e02ff */
[----:B------:R-:W-:-:S04]  /*0e30*/  IMAD.HI.U32 R10, P0, R15, R13, R10 ;  /* 0x0000000d0f0a7227 */ /* 0x000fc8000780000a */
[----:B------:R-:W-:Y:S01]  /*0e40*/  IMAD.HI.U32 R15, R15, R14, RZ ;  /* 0x0000000e0f0f7227 */ /* 0x000fe200078e00ff */
[----:B------:R-:W-:-:S03]  /*0e50*/  IADD3 R17, P1, PT, R17, R10, RZ ;  /* 0x0000000a11117210 */ /* 0x000fc60007f3e0ff */
[----:B------:R-:W-:Y:S02]  /*0e60*/  IMAD.X R15, RZ, RZ, R15, P0 ;  /* 0x000000ffff0f7224 */ /* 0x000fe400000e060f */
[----:B------:R-:W-:-:S04]  /*0e70*/  IMAD.WIDE.U32 R10, R17, R8, RZ ;  /* 0x00000008110a7225 */ /* 0x000fc800078e00ff */
[----:B------:R-:W-:Y:S01]  /*0e80*/  IMAD.X R15, RZ, RZ, R15, P1 ;  /* 0x000000ffff0f7224 */ /* 0x000fe200008e060f */
[----:B------:R-:W-:Y:S01]  /*0e90*/  IADD3 R13, P1, PT, -R10, R13, RZ ;  /* 0x0000000d0a0d7210 */ /* 0x000fe20007f3e1ff */
[C---:B------:R-:W-:Y:S02]  /*0ea0*/  IMAD R11, R17.reuse, R9, R11 ;  /* 0x00000009110b7224 */ /* 0x040fe400078e020b */
[----:B------:R-:W-:Y:S01]  /*0eb0*/  VIADD R10, R17, 0x1 ;  /* 0x00000001110a7836 */ /* 0x000fe20000000000 */
[-C--:B------:R-:W-:Y:S01]  /*0ec0*/  ISETP.GE.U32.AND P0, PT, R13, R8.reuse, PT ;  /* 0x000000080d00720c */ /* 0x080fe20003f06070 */
[----:B------:R-:W-:-:S04]  /*0ed0*/  IMAD R11, R15, R8, R11 ;  /* 0x000000080f0b7224 */ /* 0x000fc800078e020b */
[----:B------:R-:W-:Y:S01]  /*0ee0*/  IMAD.X R16, R14, 0x1, ~R11, P1 ;  /* 0x000000010e107824 */ /* 0x000fe200008e0e0b */
[----:B------:R-:W-:-:S04]  /*0ef0*/  IADD3 R11, P1, PT, R13, -R8, RZ ;  /* 0x800000080d0b7210 */ /* 0x000fc80007f3e0ff */
[C---:B------:R-:W-:Y:S01]  /*0f00*/  ISETP.GE.U32.AND.EX P0, PT, R16.reuse, R9, PT, P0 ;  /* 0x000000091000720c */ /* 0x040fe20003f06100 */
[----:B------:R-:W-:Y:S01]  /*0f10*/  IMAD.X R14, R16, 0x1, ~R9, P1 ;  /* 0x00000001100e7824 */ /* 0x000fe200008e0e09 */
[----:B------:R-:W-:Y:S02]  /*0f20*/  ISETP.NE.U32.AND P1, PT, R8, RZ, PT ;  /* 0x000000ff0800720c */ /* 0x000fe40003f25070 */
[----:B------:R-:W-:Y:S01]  /*0f30*/  SEL R11, R11, R13, P0 ;  /* 0x0000000d0b0b7207 */ /* 0x000fe20000000000 */
[----:B------:R-:W-:Y:S01]  /*0f40*/  IMAD.MOV.U32 R13, RZ, RZ, 0x0 ;  /* 0x00000000ff0d7424 */ /* 0x000fe200078e00ff */
[----:B------:R-:W-:Y:S02]  /*0f50*/  SEL R10, R10, R17, P0 ;  /* 0x000000110a0a7207 */ /* 0x000fe40000000000 */
[----:B------:R-:W-:Y:S02]  /*0f60*/  SEL R14, R14, R16, P0 ;  /* 0x000000100e0e7207 */ /* 0x000fe40000000000 */
[----:B------:R-:W-:Y:S01]  /*0f70*/  ISETP.GE.U32.AND P0, PT, R11, R8, PT ;  /* 0x000000080b00720c */ /* 0x000fe20003f06070 */
[----:B------:R-:W-:Y:S01]  /*0f80*/  VIADD R17, R10, 0x1 ;  /* 0x000000010a117836 */ /* 0x000fe20000000000 */
[----:B------:R-:W-:-:S02]  /*0f90*/  ISETP.NE.AND.EX P1, PT, R9, RZ, PT, P1 ;  /* 0x000000ff0900720c */ /* 0x000fc40003f25310 */
[----:B------:R-:W-:-:S04]  /*0fa0*/  ISETP.GE.U32.AND.EX P0, PT, R14, R9, PT, P0 ;  /* 0x000000090e00720c */ /* 0x000fc80003f06100 */
[----:B------:R-:W-:-:S04]  /*0fb0*/  SEL R17, R17, R10, P0 ;  /* 0x0000000a11117207 */ /* 0x000fc80000000000 */
[----:B------:R-:W-:Y:S01]  /*0fc0*/  SEL R17, R17, 0xffffffff, P1 ;  /* 0xffffffff11117807 */ /* 0x000fe20000800000 */
[----:B------:R-:W-:Y:S06]  /*0fd0*/  RET.REL.NODEC R12 `(_Z18interpolate_kernelPi10cudaExtent) ;  /* 0xfffffff00c087950 */ /* 0x000fec0003c3ffff */
        .weak           $__internal_1_$__cuda_sm3x_div_rn_noftz_f32_slowpath
        .type           $__internal_1_$__cuda_sm3x_div_rn_noftz_f32_slowpath,@function
        .size           $__internal_1_$__cuda_sm3x_div_rn_noftz_f32_slowpath,(.L_x_40 - $__internal_1_$__cuda_sm3x_div_rn_noftz_f32_slowpath)
$__internal_1_$__cuda_sm3x_div_rn_noftz_f32_slowpath:
[----:B------:R-:W-:Y:S01]  /*0fe0*/  SHF.R.U32.HI R6, RZ, 0x17, R9 ;  /* 0x00000017ff067819 */ /* 0x000fe20000011609 */
[----:B------:R-:W-:Y:S01]  /*0ff0*/  BSSY.RECONVERGENT B1, `(.L_x_8) ;  /* 0x0000064000017945 */ /* 0x000fe20003800200 */
[--C-:B------:R-:W-:Y:S02]  /*1000*/  SHF.R.U32.HI R3, RZ, 0x17, R0.reuse ;  /* 0x00000017ff037819 */ /* 0x100fe40000011600 */
[----:B------:R-:W-:Y:S01]  /*1010*/  LOP3.LUT R12, R6, 0xff, RZ, 0xc0, !PT ;  /* 0x000000ff060c7812 */ /* 0x000fe200078ec0ff */
[----:B------:R-:W-:Y:S01]  /*1020*/  IMAD.MOV.U32 R6, RZ, RZ, R0 ;  /* 0x000000ffff067224 */ /* 0x000fe200078e0000 */
[----:B------:R-:W-:-:S03]  /*1030*/  LOP3.LUT R10, R3, 0xff, RZ, 0xc0, !PT ;  /* 0x000000ff030a7812 */ /* 0x000fc600078ec0ff */
[----:B------:R-:W-:Y:S02]  /*1040*/  VIADD R11, R12, 0xffffffff ;  /* 0xffffffff0c0b7836 */ /* 0x000fe40000000000 */
[----:B------:R-:W-:-:S03]  /*1050*/  VIADD R8, R10, 0xffffffff ;  /* 0xffffffff0a087836 */ /* 0x000fc60000000000 */
[----:B------:R-:W-:-:S04]  /*1060*/  ISETP.GT.U32.AND P0, PT, R11, 0xfd, PT ;  /* 0x000000fd0b00780c */ /* 0x000fc80003f04070 */
[----:B------:R-:W-:-:S13]  /*1070*/  ISETP.GT.U32.OR P0, PT, R8, 0xfd, P0 ;  /* 0x000000fd0800780c */ /* 0x000fda0000704470 */
[----:B------:R-:W-:Y:S01]  /*1080*/  @!P0 IMAD.MOV.U32 R7, RZ, RZ, RZ ;  /* 0x000000ffff078224 */ /* 0x000fe200078e00ff */
[----:B------:R-:W-:Y:S06]  /*1090*/  @!P0 BRA `(.L_x_9) ;  /* 0x0000000000608947 */ /* 0x000fec0003800000 */
[----:B------:R-:W-:Y:S01]  /*10a0*/  FSETP.GTU.FTZ.AND P0, PT, |R0|, +INF , PT ;  /* 0x7f8000000000780b */ /* 0x000fe20003f1c200 */
[----:B------:R-:W-:Y:S01]  /*10b0*/  IMAD.MOV.U32 R3, RZ, RZ, R9 ;  /* 0x000000ffff037224 */ /* 0x000fe200078e0009 */
[----:B------:R-:W-:-:S04]  /*10c0*/  FSETP.GTU.FTZ.AND P1, PT, |R9|, +INF , PT ;  /* 0x7f8000000900780b */ /* 0x000fc80003f3c200 */
[----:B------:R-:W-:-:S13]  /*10d0*/  PLOP3.LUT P0, PT, P0, P1, PT, 0xf8, 0x8f ;  /* 0x00000000008f781c */ /* 0x000fda0000703f70 */
[----:B------:R-:W-:Y:S05]  /*10e0*/  @P0 BRA `(.L_x_10) ;  /* 0x00000004004c0947 */ /* 0x000fea0003800000 */
[----:B------:R-:W-:-:S13]  /*10f0*/  LOP3.LUT P0, RZ, R9, 0x7fffffff, R6, 0xc8, !PT ;  /* 0x7fffffff09ff7812 */ /* 0x000fda000780c806 */
[----:B------:R-:W-:Y:S05]  /*1100*/  @!P0 BRA `(.L_x_11) ;  /* 0x00000004003c8947 */ /* 0x000fea0003800000 */
[C---:B------:R-:W-:Y:S02]  /*1110*/  FSETP.NEU.FTZ.AND P0, PT, |R0|.reuse, +INF , PT ;  /* 0x7f8000000000780b */ /* 0x040fe40003f1d200 */
[----:B------:R-:W-:Y:S02]  /*1120*/  FSETP.NEU.FTZ.AND P2, PT, |R3|, +INF , PT ;  /* 0x7f8000000300780b */ /* 0x000fe40003f5d200 */
[----:B------:R-:W-:-:S11]  /*1130*/  FSETP.NEU.FTZ.AND P1, PT, |R0|, +INF , PT ;  /* 0x7f8000000000780b */ /* 0x000fd60003f3d200 */
[----:B------:R-:W-:Y:S05]  /*1140*/  @!P2 BRA !P0, `(.L_x_11) ;  /* 0x00000004002ca947 */ /* 0x000fea0004000000 */
[----:B------:R-:W-:-:S04]  /*1150*/  LOP3.LUT P0, RZ, R6, 0x7fffffff, RZ, 0xc0, !PT ;  /* 0x7fffffff06ff7812 */ /* 0x000fc8000780c0ff */
[----:B------:R-:W-:-:S13]  /*1160*/  PLOP3.LUT P0, PT, P2, P0, PT, 0x2f, 0xf2 ;  /* 0x0000000000f2781c */ /* 0x000fda0001700577 */
[----:B------:R-:W-:Y:S05]  /*1170*/  @P0 BRA `(.L_x_12) ;  /* 0x0000000400180947 */ /* 0x000fea0003800000 */
[----:B------:R-:W-:-:S04]  /*1180*/  LOP3.LUT P0, RZ, R9, 0x7fffffff, RZ, 0xc0, !PT ;  /* 0x7fffffff09ff7812 */ /* 0x000fc8000780c0ff */
[----:B------:R-:W-:-:S13]  /*1190*/  PLOP3.LUT P0, PT, P1, P0, PT, 0x2f, 0xf2 ;  /* 0x0000000000f2781c */ /* 0x000fda0000f00577 */
[----:B------:R-:W-:Y:S05]  /*11a0*/  @P0 BRA `(.L_x_13) ;  /* 0x0000000400000947 */ /* 0x000fea0003800000 */
[----:B------:R-:W-:Y:S02]  /*11b0*/  ISETP.GE.AND P0, PT, R8, RZ, PT ;  /* 0x000000ff0800720c */ /* 0x000fe40003f06270 */
[----:B------:R-:W-:-:S11]  /*11c0*/  ISETP.GE.AND P1, PT, R11, RZ, PT ;  /* 0x000000ff0b00720c */ /* 0x000fd60003f26270 */
[----:B------:R-:W-:Y:S02]  /*11d0*/  @P0 IMAD.MOV.U32 R7, RZ, RZ, RZ ;  /* 0x000000ffff070224 */ /* 0x000fe400078e00ff */
[----:B------:R-:W-:Y:S01]  /*11e0*/  @!P0 FFMA R6, R0, 1.84467440737095516160e+19, RZ ;  /* 0x5f80000000068823 */ /* 0x000fe200000000ff */
[----:B------:R-:W-:Y:S02]  /*11f0*/  @!P0 IMAD.MOV.U32 R7, RZ, RZ, -0x40 ;  /* 0xffffffc0ff078424 */ /* 0x000fe400078e00ff */
[----:B------:R-:W-:Y:S02]  /*1200*/  @!P1 FFMA R9, R3, 1.84467440737095516160e+19, RZ ;  /* 0x5f80000003099823 */ /* 0x000fe400000000ff */
[----:B------:R-:W-:-:S07]  /*1210*/  @!P1 VIADD R7, R7, 0x40 ;  /* 0x0000004007079836 */ /* 0x000fce0000000000 */
.L_x_9:
[----:B------:R-:W-:Y:S01]  /*1220*/  LEA R0, R12, 0xc0800000, 0x17 ;  /* 0xc08000000c007811 */ /* 0x000fe200078eb8ff */
[----:B------:R-:W-:Y:S01]  /*1230*/  VIADD R3, R10, 0xffffff81 ;  /* 0xffffff810a037836 */ /* 0x000fe20000000000 */
[----:B------:R-:W-:Y:S03]  /*1240*/  BSSY.RECONVERGENT B2, `(.L_x_14) ;  /* 0x0000035000027945 */ /* 0x000fe60003800200 */
[----:B------:R-:W-:Y:S02]  /*1250*/  IMAD.IADD R9, R9, 0x1, -R0 ;  /* 0x0000000109097824 */ /* 0x000fe400078e0a00 */
[----:B------:R-:W-:Y:S02]  /*1260*/  IMAD R0, R3, -0x800000, R6 ;  /* 0xff80000003007824 */ /* 0x000fe400078e0206 */
[----:B------:R-:W0:Y:S01]  /*1270*/  MUFU.RCP R8, R9 ;  /* 0x0000000900087308 */ /* 0x000e220000001000 */
[----:B------:R-:W-:-:S04]  /*1280*/  FADD.FTZ R11, -R9, -RZ ;  /* 0x800000ff090b7221 */ /* 0x000fc80000010100 */
[----:B0-----:R-:W-:-:S04]  /*1290*/  FFMA R13, R8, R11, 1 ;  /* 0x3f800000080d7423 */ /* 0x001fc8000000000b */
[----:B------:R-:W-:-:S04]  /*12a0*/  FFMA R15, R8, R13, R8 ;  /* 0x0000000d080f7223 */ /* 0x000fc80000000008 */
[----:B------:R-:W-:-:S04]  /*12b0*/  FFMA R6, R0, R15, RZ ;  /* 0x0000000f00067223 */ /* 0x000fc800000000ff */
[----:B------:R-:W-:-:S04]  /*12c0*/  FFMA R13, R11, R6, R0 ;  /* 0x000000060b0d7223 */ /* 0x000fc80000000000 */
[----:B------:R-:W-:Y:S01]  /*12d0*/  FFMA R8, R15, R13, R6 ;  /* 0x0000000d0f087223 */ /* 0x000fe20000000006 */
[----:B------:R-:W-:-:S03]  /*12e0*/  IADD3 R6, PT, PT, R3, 0x7f, -R12 ;  /* 0x0000007f03067810 */ /* 0x000fc60007ffe80c */
[----:B------:R-:W-:Y:S02]  /*12f0*/  FFMA R11, R11, R8, R0 ;  /* 0x000000080b0b7223 */ /* 0x000fe40000000000 */
[----:B------:R-:W-:Y:S02]  /*1300*/  IMAD.IADD R6, R6, 0x1, R7 ;  /* 0x0000000106067824 */ /* 0x000fe400078e0207 */
[----:B------:R-:W-:-:S05]  /*1310*/  FFMA R0, R15, R11, R8 ;  /* 0x0000000b0f007223 */ /* 0x000fca0000000008 */
[----:B------:R-:W-:-:S04]  /*1320*/  SHF.R.U32.HI R3, RZ, 0x17, R0 ;  /* 0x00000017ff037819 */ /* 0x000fc80000011600 */
[----:B------:R-:W-:-:S05]  /*1330*/  LOP3.LUT R3, R3, 0xff, RZ, 0xc0, !PT ;  /* 0x000000ff03037812 */ /* 0x000fca00078ec0ff */
[----:B------:R-:W-:-:S04]  /*1340*/  IMAD.IADD R9, R3, 0x1, R6 ;  /* 0x0000000103097824 */ /* 0x000fc800078e0206 */
[----:B------:R-:W-:-:S05]  /*1350*/  VIADD R3, R9, 0xffffffff ;  /* 0xffffffff09037836 */ /* 0x000fca0000000000 */
[----:B------:R-:W-:-:S13]  /*1360*/  ISETP.GE.U32.AND P0, PT, R3, 0xfe, PT ;  /* 0x000000fe0300780c */ /* 0x000fda0003f06070 */
[----:B------:R-:W-:Y:S05]  /*1370*/  @!P0 BRA `(.L_x_15) ;  /* 0x0000000000808947 */ /* 0x000fea0003800000 */
[----:B------:R-:W-:-:S13]  /*1380*/  ISETP.GT.AND P0, PT, R9, 0xfe, PT ;  /* 0x000000fe0900780c */ /* 0x000fda0003f04270 */
[----:B------:R-:W-:Y:S05]  /*1390*/  @P0 BRA `(.L_x_16) ;  /* 0x00000000006c0947 */ /* 0x000fea0003800000 */
[----:B------:R-:W-:-:S13]  /*13a0*/  ISETP.GE.AND P0, PT, R9, 0x1, PT ;  /* 0x000000010900780c */ /* 0x000fda0003f06270 */
[----:B------:R-:W-:Y:S05]  /*13b0*/  @P0 BRA `(.L_x_17) ;  /* 0x0000000000740947 */ /* 0x000fea0003800000 */
[----:B------:R-:W-:Y:S02]  /*13c0*/  ISETP.GE.AND P0, PT, R9, -0x18, PT ;  /* 0xffffffe80900780c */ /* 0x000fe40003f06270 */
[----:B------:R-:W-:-:S11]  /*13d0*/  LOP3.LUT R0, R0, 0x80000000, RZ, 0xc0, !PT ;  /* 0x8000000000007812 */ /* 0x000fd600078ec0ff */
[----:B------:R-:W-:Y:S05]  /*13e0*/  @!P0 BRA `(.L_x_17) ;  /* 0x0000000000688947 */ /* 0x000fea0003800000 */
[CCC-:B------:R-:W-:Y:S01]  /*13f0*/  FFMA.RZ R3, R15.reuse, R11.reuse, R8.reuse ;  /* 0x0000000b0f037223 */ /* 0x1c0fe2000000c008 */
[-CC-:B------:R-:W-:Y:S01]  /*1400*/  FFMA.RM R6, R15, R11.reuse, R8.reuse ;  /* 0x0000000b0f067223 */ /* 0x180fe20000004008 */
[C---:B------:R-:W-:Y:S02]  /*1410*/  ISETP.NE.AND P2, PT, R9.reuse, RZ, PT ;  /* 0x000000ff0900720c */ /* 0x040fe40003f45270 */
[----:B------:R-:W-:Y:S02]  /*1420*/  ISETP.NE.AND P1, PT, R9, RZ, PT ;  /* 0x000000ff0900720c */ /* 0x000fe40003f25270 */
[----:B------:R-:W-:Y:S01]  /*1430*/  LOP3.LUT R7, R3, 0x7fffff, RZ, 0xc0, !PT ;  /* 0x007fffff03077812 */ /* 0x000fe200078ec0ff */
[----:B------:R-:W-:Y:S01]  /*1440*/  FFMA.RP R3, R15, R11, R8 ;  /* 0x0000000b0f037223 */ /* 0x000fe20000008008 */
[----:B------:R-:W-:Y:S02]  /*1450*/  VIADD R8, R9, 0x20 ;  /* 0x0000002009087836 */ /* 0x000fe40000000000 */
[----:B------:R-:W-:Y:S01]  /*1460*/  LOP3.LUT R7, R7, 0x800000, RZ, 0xfc, !PT ;  /* 0x0080000007077812 */ /* 0x000fe200078efcff */
[----:B------:R-:W-:Y:S01]  /*1470*/  IMAD.MOV R9, RZ, RZ, -R9 ;  /* 0x000000ffff097224 */ /* 0x000fe200078e0a09 */
[----:B------:R-:W-:-:S02]  /*1480*/  FSETP.NEU.FTZ.AND P0, PT, R3, R6, PT ;  /* 0x000000060300720b */ /* 0x000fc40003f1d000 */
[----:B------:R-:W-:Y:S02]  /*1490*/  SHF.L.U32 R8, R7, R8, RZ ;  /* 0x0000000807087219 */ /* 0x000fe400000006ff */
[----:B------:R-:W-:Y:S02]  /*14a0*/  SEL R6, R9, RZ, P2 ;  /* 0x000000ff09067207 */ /* 0x000fe40001000000 */
[----:B------:R-:W-:Y:S02]  /*14b0*/  ISETP.NE.AND P1, PT, R8, RZ, P1 ;  /* 0x000000ff0800720c */ /* 0x000fe40000f25270 */
[----:B------:R-:W-:Y:S02]  /*14c0*/  SHF.R.U32.HI R6, RZ, R6, R7 ;  /* 0x00000006ff067219 */ /* 0x000fe40000011607 */
[----:B------:R-:W-:Y:S02]  /*14d0*/  PLOP3.LUT P0, PT, P0, P1, PT, 0xf8, 0x8f ;  /* 0x00000000008f781c */ /* 0x000fe40000703f70 */
[----:B------:R-:W-:-:S02]  /*14e0*/  SHF.R.U32.HI R8, RZ, 0x1, R6 ;  /* 0x00000001ff087819 */ /* 0x000fc40000011606 */
[----:B------:R-:W-:-:S04]  /*14f0*/  SEL R3, RZ, 0x1, !P0 ;  /* 0x00000001ff037807 */ /* 0x000fc80004000000 */
[----:B------:R-:W-:-:S04]  /*1500*/  LOP3.LUT R3, R3, 0x1, R8, 0xf8, !PT ;  /* 0x0000000103037812 */ /* 0x000fc800078ef808 */
[----:B------:R-:W-:-:S05]  /*1510*/  LOP3.LUT R3, R3, R6, RZ, 0xc0, !PT ;  /* 0x0000000603037212 */ /* 0x000fca00078ec0ff */
[----:B------:R-:W-:-:S05]  /*1520*/  IMAD.IADD R3, R8, 0x1, R3 ;  /* 0x0000000108037824 */ /* 0x000fca00078e0203 */
[----:B------:R-:W-:Y:S01]  /*1530*/  LOP3.LUT R0, R3, R0, RZ, 0xfc, !PT ;  /* 0x0000000003007212 */ /* 0x000fe200078efcff */
[----:B------:R-:W-:Y:S06]  /*1540*/  BRA `(.L_x_17) ;  /* 0x0000000000107947 */ /* 0x000fec0003800000 */
.L_x_16:
[----:B------:R-:W-:-:S04]  /*1550*/  LOP3.LUT R0, R0, 0x80000000, RZ, 0xc0, !PT ;  /* 0x8000000000007812 */ /* 0x000fc800078ec0ff */
[----:B------:R-:W-:Y:S01]  /*1560*/  LOP3.LUT R0, R0, 0x7f800000, RZ, 0xfc, !PT ;  /* 0x7f80000000007812 */ /* 0x000fe200078efcff */
[----:B------:R-:W-:Y:S06]  /*1570*/  BRA `(.L_x_17) ;  /* 0x0000000000047947 */ /* 0x000fec0003800000 */
.L_x_15:
[----:B------:R-:W-:-:S07]  /*1580*/  IMAD R0, R6, 0x800000, R0 ;  /* 0x0080000006007824 */ /* 0x000fce00078e0200 */
.L_x_17:
[----:B------:R-:W-:Y:S05]  /*1590*/  BSYNC.RECONVERGENT B2 ;  /* 0x0000000000027941 */ /* 0x000fea0003800200 */
.L_x_14:
[----:B------:R-:W-:Y:S05]  /*15a0*/  BRA `(.L_x_18) ;  /* 0x0000000000207947 */ /* 0x000fea0003800000 */
.L_x_13:
[----:B------:R-:W-:-:S04]  /*15b0*/  LOP3.LUT R0, R9, 0x80000000, R6, 0x48, !PT ;  /* 0x8000000009007812 */ /* 0x000fc800078e4806 */
[----:B------:R-:W-:Y:S01]  /*15c0*/  LOP3.LUT R0, R0, 0x7f800000, RZ, 0xfc, !PT ;  /* 0x7f80000000007812 */ /* 0x000fe200078efcff */
[----:B------:R-:W-:Y:S06]  /*15d0*/  BRA `(.L_x_18) ;  /* 0x0000000000147947 */ /* 0x000fec0003800000 */
.L_x_12:
[----:B------:R-:W-:Y:S01]  /*15e0*/  LOP3.LUT R0, R9, 0x80000000, R6, 0x48, !PT ;  /* 0x8000000009007812 */ /* 0x000fe200078e4806 */
[----:B------:R-:W-:Y:S06]  /*15f0*/  BRA `(.L_x_18) ;  /* 0x00000000000c7947 */ /* 0x000fec0003800000 */
.L_x_11:
[----:B------:R-:W0:Y:S01]  /*1600*/  MUFU.RSQ R0, -QNAN ;  /* 0xffc0000000007908 */ /* 0x000e220000001400 */
[----:B------:R-:W-:Y:S05]  /*1610*/  BRA `(.L_x_18) ;  /* 0x0000000000047947 */ /* 0x000fea0003800000 */
.L_x_10:
[----:B------:R-:W-:-:S07]  /*1620*/  FADD.FTZ R0, R0, R3 ;  /* 0x0000000300007221 */ /* 0x000fce0000010000 */
.L_x_18:
[----:B------:R-:W-:Y:S05]  /*1630*/  BSYNC.RECONVERGENT B1 ;  /* 0x0000000000017941 */ /* 0x000fea0003800200 */
.L_x_8:
[----:B------:R-:W-:-:S04]  /*1640*/  IMAD.MOV.U32 R3, RZ, RZ, 0x0 ;  /* 0x00000000ff037424 */ /* 0x000fc800078e00ff */
[----:B0-----:R-:W-:Y:S05]  /*1650*/  RET.REL.NODEC R2 `(_Z18interpolate_kernelPi10cudaExtent) ;  /* 0xffffffe802687950 */ /* 0x001fea0003c3ffff */
.L_x_19:
        /* <DEDUP_REMOVED lines=10> */
.L_x_40:


//--------------------- .text._Z21addObsToVolume_kernelPK4int4Pii10cudaExtent --------------------------
	.section	.text._Z21addObsToVolume_kernelPK4int4Pii10cudaExtent,"ax",@progbits
	.align	128
        .global         _Z21addObsToVolume_kernelPK4int4Pii10cudaExtent
        .type           _Z21addObsToVolume_kernelPK4int4Pii10cudaExtent,@function
        .size           _Z21addObsToVolume_kernelPK4int4Pii10cudaExtent,(.L_x_44 - _Z21addObsToVolume_kernelPK4int4Pii10cudaExtent)
        .other          _Z21addObsToVolume_kernelPK4int4Pii10cudaExtent,@"STO_CUDA_ENTRY STV_DEFAULT"
_Z21addObsToVolume_kernelPK4int4Pii10cudaExtent:
.text._Z21addObsToVolume_kernelPK4int4Pii10cudaExtent:
[----:B------:R-:W-:Y:S01]  /*0000*/  LDC R1, c[0x0][0x37c] ;  /* 0x0000df00ff017b82 */ /* 0x000fe20000000800 */
[----:B------:R-:W0:Y:S07]  /*0010*/  S2R R0, SR_TID.X ;  /* 0x0000000000007919 */ /* 0x000e2e0000002100 */
[----:B------:R-:W0:Y:S01]  /*0020*/  S2UR UR4, SR_CTAID.X ;  /* 0x00000000000479c3 */ /* 0x000e220000002500 */
[----:B------:R-:W1:Y:S07]  /*0030*/  LDCU UR5, c[0x0][0x390] ;  /* 0x00007200ff0577ac */ /* 0x000e6e0008000800 */
[----:B------:R-:W0:Y:S02]  /*0040*/  LDC R5, c[0x0][0x360] ;  /* 0x0000d800ff057b82 */ /* 0x000e240000000800 */
[----:B0-----:R-:W-:-:S05]  /*0050*/  IMAD R5, R5, UR4, R0 ;  /* 0x0000000405057c24 */ /* 0x001fca000f8e0200 */
[----:B-1----:R-:W-:-:S13]  /*0060*/  ISETP.GE.AND P0, PT, R5, UR5, PT ;  /* 0x0000000505007c0c */ /* 0x002fda000bf06270 */
[----:B------:R-:W-:Y:S05]  /*0070*/  @P0 EXIT ;  /* 0x000000000000094d */ /* 0x000fea0003800000 */
[----:B------:R-:W0:Y:S01]  /*0080*/  LDC.64 R2, c[0x0][0x380] ;  /* 0x0000e000ff027b82 */ /* 0x000e220000000a00 */
[----:B------:R-:W1:Y:S01]  /*0090*/  LDCU.64 UR4, c[0x0][0x358] ;  /* 0x00006b00ff0477ac */ /* 0x000e620008000a00 */
[----:B------:R-:W2:Y:S01]  /*00a0*/  LDCU UR6, c[0x0][0x3a0] ;  /* 0x00007400ff0677ac */ /* 0x000ea20008000800 */
[----:B------:R-:W3:Y:S01]  /*00b0*/  LDCU UR7, c[0x0][0x398] ;  /* 0x00007300ff0777ac */ /* 0x000ee20008000800 */
[----:B0-----:R-:W-:-:S04]  /*00c0*/  IMAD.WIDE R2, R5, 0x10, R2 ;  /* 0x0000001005027825 */ /* 0x001fc800078e0202 */
[----:B------:R-:W0:Y:S01]  /*00d0*/  LDC.64 R4, c[0x0][0x388] ;  /* 0x0000e200ff047b82 */ /* 0x000e220000000a00 */
[----:B-1----:R-:W2:Y:S02]  /*00e0*/  LDG.E.128 R8, desc[UR4][R2.64] ;  /* 0x0000000402087981 */ /* 0x002ea4000c1e1d00 */
[----:B--2---:R-:W-:-:S04]  /*00f0*/  IMAD R9, R10, UR6, R9 ;  /* 0x000000060a097c24 */ /* 0x004fc8000f8e0209 */
[----:B---3--:R-:W-:-:S04]  /*0100*/  IMAD R9, R9, UR7, R8 ;  /* 0x0000000709097c24 */ /* 0x008fc8000f8e0208 */
[----:B0-----:R-:W-:-:S05]  /*0110*/  IMAD.WIDE R4, R9, 0x4, R4 ;  /* 0x0000000409047825 */ /* 0x001fca00078e0204 */
[----:B------:R-:W-:Y:S01]  /*0120*/  REDG.E.MAX.S32.STRONG.GPU desc[UR4][R4.64], R11 ;  /* 0x0000000b0400798e */ /* 0x000fe2000d12e304 */
[----:B------:R-:W-:Y:S06]  /*0130*/  BAR.SYNC.DEFER_BLOCKING 0x0 ;  /* 0x0000000000007b1d */ /* 0x000fec0000010000 */
[----:B------:R-:W-:Y:S05]  /*0140*/  EXIT ;  /* 0x000000000000794d */ /* 0x000fea0003800000 */
.L_x_20:
        /* <DEDUP_REMOVED lines=11> */
.L_x_44:


//--------------------- .text._Z23discretizePoints_kernelPK6float4PS_P4int4i6float3S5_S5_10cudaExtent --------------------------
	.section	.text._Z23discretizePoints_kernelPK6float4PS_P4int4i6float3S5_S5_10cudaExtent,"ax",@progbits
	.align	128
        .global         _Z23discretizePoints_kernelPK6float4PS_P4int4i6float3S5_S5_10cudaExtent
        .type           _Z23discretizePoints_kernelPK6float4PS_P4int4i6float3S5_S5_10cudaExtent,@function
        .size           _Z23discretizePoints_kernelPK6float4PS_P4int4i6float3S5_S5_10cudaExtent,(.L_x_41 - _Z23discretizePoints_kernelPK6float4PS_P4int4i6float3S5_S5_10cudaExtent)
        .other          _Z23discretizePoints_kernelPK6float4PS_P4int4i6float3S5_S5_10cudaExtent,@"STO_CUDA_ENTRY STV_DEFAULT"
_Z23discretizePoints_kernelPK6float4PS_P4int4i6float3S5_S5_10cudaExtent:
.text._Z23discretizePoints_kernelPK6float4PS_P4int4i6float3S5_S5_10cudaExtent:
[----:B------:R-:W-:Y:S01]  /*0000*/  LDC R1, c[0x0][0x37c] ;  /* 0x0000df00ff017b82 */ /* 0x000fe20000000800 */
[----:B------:R-:W0:Y:S07]  /*0010*/  S2R R3, SR_TID.X ;  /* 0x0000000000037919 */ /* 0x000e2e0000002100 */
[----:B------:R-:W0:Y:S01]  /*0020*/  S2UR UR4, SR_CTAID.X ;  /* 0x00000000000479c3 */ /* 0x000e220000002500 */
[----:B------:R-:W1:Y:S07]  /*0030*/  LDCU UR5, c[0x0][0x398] ;  /* 0x00007300ff0577ac */ /* 0x000e6e0008000800 */
[----:B------:R-:W0:Y:S02]  /*0040*/  LDC R2, c[0x0][0x360] ;  /* 0x0000d800ff027b82 */ /* 0x000e240000000800 */
[----:B0-----:R-:W-:-:S05]  /*0050*/  IMAD R2, R2, UR4, R3 ;  /* 0x0000000402027c24 */ /* 0x001fca000f8e0203 */
[----:B-1----:R-:W-:-:S13]  /*0060*/  ISETP.GT.AND P0, PT, R2, UR5, PT ;  /* 0x0000000502007c0c */ /* 0x002fda000bf04270 */
[----:B------:R-:W-:Y:S05]  /*0070*/  @P0 EXIT ;  /* 0x000000000000094d */ /* 0x000fea0003800000 */
[----:B------:R-:W0:Y:S01]  /*0080*/  LDC.64 R4, c[0x0][0x380] ;  /* 0x0000e000ff047b82 */ /* 0x000e220000000a00 */
[----:B------:R-:W1:Y:S01]  /*0090*/  LDCU.64 UR4, c[0x0][0x358] ;  /* 0x00006b00ff0477ac */ /* 0x000e620008000a00 */
[----:B------:R-:W2:Y:S06]  /*00a0*/  LDCU UR6, c[0x0][0x3a8] ;  /* 0x00007500ff0677ac */ /* 0x000eac0008000800 */
[----:B------:R-:W2:Y:S01]  /*00b0*/  LDC R3, c[0x0][0x3b4] ;  /* 0x0000ed00ff037b82 */ /* 0x000ea20000000800 */
[----:B0-----:R-:W-:-:S06]  /*00c0*/  IMAD.WIDE R4, R2, 0x10, R4 ;  /* 0x0000001002047825 */ /* 0x001fcc00078e0204 */
[----:B-1----:R-:W3:Y:S01]  /*00d0*/  LDG.E.128 R4, desc[UR4][R4.64] ;  /* 0x0000000404047981 */ /* 0x002ee2000c1e1d00 */
[----:B------:R-:W-:Y:S01]  /*00e0*/  BSSY.RECONVERGENT B0, `(.L_x_21) ;  /* 0x000000e000007945 */ /* 0x000fe20003800200 */
[----:B--2---:R-:W-:-:S04]  /*00f0*/  FADD R3, R3, -UR6 ;  /* 0x8000000603037e21 */ /* 0x004fc80008000000 */
[----:B------:R-:W0:Y:S02]  /*0100*/  MUFU.RCP R8, R3 ;  /* 0x0000000300087308 */ /* 0x000e240000001000 */
[----:B0-----:R-:W-:-:S04]  /*0110*/  FFMA R9, -R3, R8, 1 ;  /* 0x3f80000003097423 */ /* 0x001fc80000000108 */
[----:B------:R-:W-:Y:S01]  /*0120*/  FFMA R9, R8, R9, R8 ;  /* 0x0000000908097223 */ /* 0x000fe20000000008 */
[----:B---3--:R-:W-:-:S04]  /*0130*/  FADD R0, R4, -UR6 ;  /* 0x8000000604007e21 */ /* 0x008fc80008000000 */
[----:B------:R-:W0:Y:S01]  /*0140*/  FCHK P0, R0, R3 ;  /* 0x0000000300007302 */ /* 0x000e220000000000 */
[----:B------:R-:W-:-:S04]  /*0150*/  FFMA R8, R0, R9, RZ ;  /* 0x0000000900087223 */ /* 0x000fc800000000ff */
[----:B------:R-:W-:-:S04]  /*0160*/  FFMA R10, -R3, R8, R0 ;  /* 0x00000008030a7223 */ /* 0x000fc80000000100 */
[----:B------:R-:W-:Y:S01]  /*0170*/  FFMA R8, R9, R10, R8 ;  /* 0x0000000a09087223 */ /* 0x000fe20000000008 */
[----:B0-----:R-:W-:Y:S06]  /*0180*/  @!P0 BRA `(.L_x_22) ;  /* 0x00000000000c8947 */ /* 0x001fec0003800000 */
[----:B------:R-:W-:-:S07]  /*0190*/  MOV R8, 0x1b0 ;  /* 0x000001b000087802 */ /* 0x000fce0000000f00 */
[----:B------:R-:W-:Y:S05]  /*01a0*/  CALL.REL.NOINC `($__internal_2_$__cuda_sm3x_div_rn_noftz_f32_slowpath) ;  /* 0x00000004003c7944 */ /* 0x000fea0003c00000 */
[----:B------:R-:W-:-:S07]  /*01b0*/  IMAD.MOV.U32 R8, RZ, RZ, R3 ;  /* 0x000000ffff087224 */ /* 0x000fce00078e0003 */
.L_x_22:
[----:B------:R-:W-:Y:S05]  /*01c0*/  BSYNC.RECONVERGENT B0 ;  /* 0x0000000000007941 */ /* 0x000fea0003800200 */
.L_x_21:
[----:B------:R-:W0:Y:S01]  /*01d0*/  LDC R9, c[0x0][0x3b8] ;  /* 0x0000ee00ff097b82 */ /* 0x000e220000000800 */
[----:B------:R-:W1:Y:S01]  /*01e0*/  LDCU.64 UR6, c[0x0][0x3c0] ;  /* 0x00007800ff0677ac */ /* 0x000e620008000a00 */
[----:B------:R-:W-:Y:S01]  /*01f0*/  IMAD.MOV.U32 R4, RZ, RZ, 0x3f000000 ;  /* 0x3f000000ff047424 */ /* 0x000fe200078e00ff */
[----:B------:R-:W-:Y:S01]  /*0200*/  BSSY.RECONVERGENT B0, `(.L_x_23) ;  /* 0x0000014000007945 */ /* 0x000fe20003800200 */
[----:B------:R-:W2:Y:S01]  /*0210*/  LDCU UR8, c[0x0][0x3ac] ;  /* 0x00007580ff0877ac */ /* 0x000ea20008000800 */
[----:B-1----:R-:W1:Y:S01]  /*0220*/  I2F.U64 R3, UR6 ;  /* 0x0000000600037d12 */ /* 0x002e620008301000 */
[----:B--2---:R-:W-:Y:S01]  /*0230*/  FADD R0, R5, -UR8 ;  /* 0x8000000805007e21 */ /* 0x004fe20008000000 */
[----:B0-----:R-:W-:-:S06]  /*0240*/  FADD R9, R9, -UR8 ;  /* 0x8000000809097e21 */ /* 0x001fcc0008000000 */
[----:B------:R-:W0:Y:S01]  /*0250*/  MUFU.RCP R10, R9 ;  /* 0x00000009000a7308 */ /* 0x000e220000001000 */
[----:B-1----:R-:W-:-:S07]  /*0260*/  FMUL R3, R3, R8 ;  /* 0x0000000803037220 */ /* 0x002fce0000400000 */
[----:B------:R-:W1:Y:S01]  /*0270*/  FCHK P0, R0, R9 ;  /* 0x0000000900007302 */ /* 0x000e620000000000 */
[----:B------:R-:W-:-:S05]  /*0280*/  LOP3.LUT R4, R4, 0x80000000, R3, 0xb8, !PT ;  /* 0x8000000004047812 */ /* 0x000fca00078eb803 */
[----:B------:R-:W-:Y:S01]  /*0290*/  FADD.RZ R4, R3, R4 ;  /* 0x0000000403047221 */ /* 0x000fe2000000c000 */
[----:B0-----:R-:W-:-:S04]  /*02a0*/  FFMA R5, -R9, R10, 1 ;  /* 0x3f80000009057423 */ /* 0x001fc8000000010a */
[----:B------:R-:W-:Y:S01]  /*02b0*/  FFMA R5, R10, R5, R10 ;  /* 0x000000050a057223 */ /* 0x000fe2000000000a */
[----:B------:R-:W0:Y:S03]  /*02c0*/  F2I.TRUNC.NTZ R4, R4 ;  /* 0x0000000400047305 */ /* 0x000e26000020f100 */
[----:B------:R-:W-:-:S04]  /*02d0*/  FFMA R8, R0, R5, RZ ;  /* 0x0000000500087223 */ /* 0x000fc800000000ff */
[----:B------:R-:W-:-:S04]  /*02e0*/  FFMA R3, -R9, R8, R0 ;  /* 0x0000000809037223 */ /* 0x000fc80000000100 */
[----:B------:R-:W-:Y:S01]  /*02f0*/  FFMA R3, R5, R3, R8 ;  /* 0x0000000305037223 */ /* 0x000fe20000000008 */
[----:B-1----:R-:W-:Y:S06]  /*0300*/  @!P0 BRA `(.L_x_24) ;  /* 0x00000000000c8947 */ /* 0x002fec0003800000 */
[----:B------:R-:W-:Y:S02]  /*0310*/  MOV R3, R9 ;  /* 0x0000000900037202 */ /* 0x000fe40000000f00 */
[----:B------:R-:W-:-:S07]  /*0320*/  MOV R8, 0x340 ;  /* 0x0000034000087802 */ /* 0x000fce0000000f00 */
[----:B0-----:R-:W-:Y:S05]  /*0330*/  CALL.REL.NOINC `($__internal_2_$__cuda_sm3x_div_rn_noftz_f32_slowpath) ;  /* 0x0000000000d87944 */ /* 0x001fea0003c00000 */
.L_x_24:
[----:B------:R-:W-:Y:S05]  /*0340*/  BSYNC.RECONVERGENT B0 ;  /* 0x0000000000007941 */ /* 0x000fea0003800200 */
.L_x_23:
[----:B------:R-:W1:Y:S01]  /*0350*/  LDC R9, c[0x0][0x3bc] ;  /* 0x0000ef00ff097b82 */ /* 0x000e620000000800 */
[----:B------:R-:W1:Y:S01]  /*0360*/  LDCU UR8, c[0x0][0x3b0] ;  /* 0x00007600ff0877ac */ /* 0x000e620008000800 */
[----:B------:R-:W-:Y:S01]  /*0370*/  IMAD.MOV.U32 R10, RZ, RZ, 0x3f000000 ;  /* 0x3f000000ff0a7424 */ /* 0x000fe200078e00ff */
[----:B------:R-:W-:Y:S01]  /*0380*/  BSSY.RECONVERGENT B0, `(.L_x_25) ;  /* 0x0000014000007945 */ /* 0x000fe20003800200 */
[----:B------:R-:W2:Y:S02]  /*0390*/  LDCU.64 UR6, c[0x0][0x3c8] ;  /* 0x00007900ff0677ac */ /* 0x000ea40008000a00 */
[----:B--2---:R-:W2:Y:S01]  /*03a0*/  I2F.U64 R0, UR6 ;  /* 0x0000000600007d12 */ /* 0x004ea20008301000 */
[----:B-1----:R-:W-:-:S07]  /*03b0*/  FADD R9, R9, -UR8 ;  /* 0x8000000809097e21 */ /* 0x002fce0008000000 */
[----:B------:R-:W1:Y:S01]  /*03c0*/  MUFU.RCP R8, R9 ;  /* 0x0000000900087308 */ /* 0x000e620000001000 */
[----:B--2---:R-:W-:Y:S01]  /*03d0*/  FMUL R3, R0, R3 ;  /* 0x0000000300037220 */ /* 0x004fe20000400000 */
[----:B------:R-:W-:-:S04]  /*03e0*/  FADD R0, R6, -UR8 ;  /* 0x8000000806007e21 */ /* 0x000fc80008000000 */
[----:B------:R-:W-:Y:S02]  /*03f0*/  LOP3.LUT R6, R10, 0x80000000, R3, 0xb8, !PT ;  /* 0x800000000a067812 */ /* 0x000fe400078eb803 */
[----:B------:R-:W2:Y:S01]  /*0400*/  FCHK P0, R0, R9 ;  /* 0x0000000900007302 */ /* 0x000ea20000000000 */
[----:B-1----:R-:W-:-:S04]  /*0410*/  FFMA R5, -R9, R8, 1 ;  /* 0x3f80000009057423 */ /* 0x002fc80000000108 */
[----:B------:R-:W-:Y:S01]  /*0420*/  FFMA R11, R8, R5, R8 ;  /* 0x00000005080b7223 */ /* 0x000fe20000000008 */
[----:B------:R-:W-:-:S03]  /*0430*/  FADD.RZ R5, R3, R6 ;  /* 0x0000000603057221 */ /* 0x000fc6000000c000 */
[----:B------:R-:W-:-:S03]  /*0440*/  FFMA R6, R0, R11, RZ ;  /* 0x0000000b00067223 */ /* 0x000fc600000000ff */
[----:B------:R-:W1:Y:S01]  /*0450*/  F2I.TRUNC.NTZ R5, R5 ;  /* 0x0000000500057305 */ /* 0x000e62000020f100 */
[----:B------:R-:W-:-:S04]  /*0460*/  FFMA R3, -R9, R6, R0 ;  /* 0x0000000609037223 */ /* 0x000fc80000000100 */
[----:B------:R-:W-:Y:S01]  /*0470*/  FFMA R3, R11, R3, R6 ;  /* 0x000000030b037223 */ /* 0x000fe20000000006 */
[----:B--2---:R-:W-:Y:S06]  /*0480*/  @!P0 BRA `(.L_x_26) ;  /* 0x00000000000c8947 */ /* 0x004fec0003800000 */
[----:B------:R-:W-:Y:S01]  /*0490*/  IMAD.MOV.U32 R3, RZ, RZ, R9 ;  /* 0x000000ffff037224 */ /* 0x000fe200078e0009 */
[----:B------:R-:W-:-:S07]  /*04a0*/  MOV R8, 0x4c0 ;  /* 0x000004c000087802 */ /* 0x000fce0000000f00 */
[----:B01----:R-:W-:Y:S05]  /*04b0*/  CALL.REL.NOINC `($__internal_2_$__cuda_sm3x_div_rn_noftz_f32_slowpath) ;  /* 0x0000000000787944 */ /* 0x003fea0003c00000 */
.L_x_26:
[----:B------:R-:W-:Y:S05]  /*04c0*/  BSYNC.RECONVERGENT B0 ;  /* 0x0000000000007941 */ /* 0x000fea0003800200 */
.L_x_25:
[----:B------:R-:W2:Y:S01]  /*04d0*/  LDCU.64 UR6, c[0x0][0x3d0] ;  /* 0x00007a00ff0677ac */ /* 0x000ea20008000a00 */
[----:B------:R-:W-:Y:S01]  /*04e0*/  HFMA2 R10, -RZ, RZ, 1.75, 0 ;  /* 0x3f000000ff0a7431 */ /* 0x000fe200000001ff */
[----:B------:R-:W3:Y:S01]  /*04f0*/  LDC.64 R8, c[0x0][0x3a8] ;  /* 0x0000ea00ff087b82 */ /* 0x000ee20000000a00 */
[----:B0-----:R-:W-:-:S07]  /*0500*/  I2FP.F32.S32 R19, R4 ;  /* 0x0000000400137245 */ /* 0x001fce0000201400 */
[----:B------:R-:W0:Y:S01]  /*0510*/  LDC.64 R12, c[0x0][0x3a0] ;  /* 0x0000e800ff0c7b82 */ /* 0x000e220000000a00 */
[----:B--2---:R-:W2:Y:S07]  /*0520*/  I2F.U64 R0, UR6 ;  /* 0x0000000600007d12 */ /* 0x004eae0008301000 */
[----:B------:R-:W4:Y:S01]  /*0530*/  LDC.64 R16, c[0x0][0x390] ;  /* 0x0000e400ff107b82 */ /* 0x000f220000000a00 */
[----:B------:R-:W3:Y:S01]  /*0540*/  LDCU UR6, c[0x0][0x39c] ;  /* 0x00007380ff0677ac */ /* 0x000ee20008000800 */
[----:B------:R-:W5:Y:S06]  /*0550*/  LDCU UR7, c[0x0][0x3b0] ;  /* 0x00007600ff0777ac */ /* 0x000f6c0008000800 */
[----:B------:R-:W5:Y:S01]  /*0560*/  LDC.64 R14, c[0x0][0x388] ;  /* 0x0000e200ff0e7b82 */ /* 0x000f620000000a00 */
[----:B--2---:R-:W-:-:S05]  /*0570*/  FMUL R0, R0, R3 ;  /* 0x0000000300007220 */ /* 0x004fca0000400000 */
[----:B------:R-:W-:Y:S01]  /*0580*/  LOP3.LUT R3, R10, 0x80000000, R0, 0xb8, !PT ;  /* 0x800000000a037812 */ /* 0x000fe200078eb800 */
[----:B---3--:R-:W-:-:S04]  /*0590*/  FFMA R8, R19, UR6, R8 ;  /* 0x0000000613087c23 */ /* 0x008fc80008000008 */
[----:B------:R-:W-:Y:S01]  /*05a0*/  FADD.RZ R3, R0, R3 ;  /* 0x0000000300037221 */ /* 0x000fe2000000c000 */
[----:B------:R-:W-:Y:S01]  /*05b0*/  LOP3.LUT R0, R10, 0x80000000, R7, 0xb8, !PT ;  /* 0x800000000a007812 */ /* 0x000fe200078eb807 */
[----:B----4-:R-:W-:Y:S01]  /*05c0*/  IMAD.WIDE R16, R2, 0x10, R16 ;  /* 0x0000001002107825 */ /* 0x010fe200078e0210 */
[----:B-1----:R-:W-:Y:S01]  /*05d0*/  I2FP.F32.S32 R10, R5 ;  /* 0x00000005000a7245 */ /* 0x002fe20000201400 */
[----:B------:R-:W1:Y:S02]  /*05e0*/  F2I.TRUNC.NTZ R6, R3 ;  /* 0x0000000300067305 */ /* 0x000e64000020f100 */
[----:B------:R-:W-:Y:S02]  /*05f0*/  FADD.RZ R0, R7, R0 ;  /* 0x0000000007007221 */ /* 0x000fe4000000c000 */
[----:B0-----:R-:W-:Y:S01]  /*0600*/  FFMA R9, R10, R12, R9 ;  /* 0x0000000c0a097223 */ /* 0x001fe20000000009 */
[----:B-----5:R-:W-:-:S03]  /*0610*/  IMAD.WIDE R14, R2, 0x10, R14 ;  /* 0x00000010020e7825 */ /* 0x020fc600078e020e */
[----:B------:R-:W0:Y:S01]  /*0620*/  F2I.TRUNC.NTZ R7, R0 ;  /* 0x0000000000077305 */ /* 0x000e22000020f100 */
[----:B-1----:R-:W-:-:S07]  /*0630*/  I2FP.F32.S32 R18, R6 ;  /* 0x0000000600127245 */ /* 0x002fce0000201400 */
[----:B------:R-:W1:Y:S01]  /*0640*/  FRND.TRUNC R11, R0 ;  /* 0x00000000000b7307 */ /* 0x000e62000020d000 */
[----:B------:R-:W-:Y:S01]  /*0650*/  FFMA R10, R18, R13, UR7 ;  /* 0x00000007120a7e23 */ /* 0x000fe2000800000d */
[----:B0-----:R-:W-:Y:S04]  /*0660*/  STG.E.128 desc[UR4][R16.64], R4 ;  /* 0x0000000410007986 */ /* 0x001fe8000c101d04 */
[----:B-1----:R-:W-:Y:S01]  /*0670*/  STG.E.128 desc[UR4][R14.64], R8 ;  /* 0x000000080e007986 */ /* 0x002fe2000c101d04 */
[----:B------:R-:W-:Y:S06]  /*0680*/  BAR.SYNC.DEFER_BLOCKING 0x0 ;  /* 0x0000000000007b1d */ /* 0x000fec0000010000 */
[----:B------:R-:W-:Y:S05]  /*0690*/  EXIT ;  /* 0x000000000000794d */ /* 0x000fea0003800000 */
        .weak           $__internal_2_$__cuda_sm3x_div_rn_noftz_f32_slowpath
        .type           $__internal_2_$__cuda_sm3x_div_rn_noftz_f32_slowpath,@function
        .size           $__internal_2_$__cuda_sm3x_div_rn_noftz_f32_slowpath,(.L_x_41 - $__internal_2_$__cuda_sm3x_div_rn_noftz_f32_slowpath)
$__internal_2_$__cuda_sm3x_div_rn_noftz_f32_slowpath:
[----:B------:R-:W-:Y:S01]  /*06a0*/  SHF.R.U32.HI R10, RZ, 0x17, R3 ;  /* 0x00000017ff0a7819 */ /* 0x000fe20000011603 */
[----:B------:R-:W-:Y:S01]  /*06b0*/  BSSY.RECONVERGENT B1, `(.L_x_27) ;  /* 0x0000062000017945 */ /* 0x000fe20003800200 */
[----:B------:R-:W-:Y:S02]  /*06c0*/  SHF.R.U32.HI R9, RZ, 0x17, R0 ;  /* 0x00000017ff097819 */ /* 0x000fe40000011600 */
[----:B------:R-:W-:Y:S02]  /*06d0*/  LOP3.LUT R10, R10, 0xff, RZ, 0xc0, !PT ;  /* 0x000000ff0a0a7812 */ /* 0x000fe400078ec0ff */
[----:B------:R-:W-:-:S03]  /*06e0*/  LOP3.LUT R14, R9, 0xff, RZ, 0xc0, !PT ;  /* 0x000000ff090e7812 */ /* 0x000fc600078ec0ff */
[----:B------:R-:W-:Y:S02]  /*06f0*/  VIADD R12, R10, 0xffffffff ;  /* 0xffffffff0a0c7836 */ /* 0x000fe40000000000 */
[----:B------:R-:W-:-:S03]  /*0700*/  VIADD R11, R14, 0xffffffff ;  /* 0xffffffff0e0b7836 */ /* 0x000fc60000000000 */
[----:B------:R-:W-:-:S04]  /*0710*/  ISETP.GT.U32.AND P0, PT, R12, 0xfd, PT ;  /* 0x000000fd0c00780c */ /* 0x000fc80003f04070 */
[----:B------:R-:W-:-:S13]  /*0720*/  ISETP.GT.U32.OR P0, PT, R11, 0xfd, P0 ;  /* 0x000000fd0b00780c */ /* 0x000fda0000704470 */
[----:B------:R-:W-:Y:S01]  /*0730*/  @!P0 MOV R9, RZ ;  /* 0x000000ff00098202 */ /* 0x000fe20000000f00 */
[----:B------:R-:W-:Y:S06]  /*0740*/  @!P0 BRA `(.L_x_28) ;  /* 0x00000000005c8947 */ /* 0x000fec0003800000 */
[----:B------:R-:W-:Y:S02]  /*0750*/  FSETP.GTU.FTZ.AND P0, PT, |R0|, +INF , PT ;  /* 0x7f8000000000780b */ /* 0x000fe40003f1c200 */
        /* <DEDUP_REMOVED lines=20> */
[----:B------:R-:W-:-:S03]  /*08a0*/  @!P1 FFMA R3, R3, 1.84467440737095516160e+19, RZ ;  /* 0x5f80000003039823 */ /* 0x000fc600000000ff */
[----:B------:R-:W-:-:S07]  /*08b0*/  @!P1 IADD3 R9, PT, PT, R9, 0x40, RZ ;  /* 0x0000004009099810 */ /* 0x000fce0007ffe0ff */
.L_x_28:
[----:B------:R-:W-:Y:S01]  /*08c0*/  LEA R12, R10, 0xc0800000, 0x17 ;  /* 0xc08000000a0c7811 */ /* 0x000fe200078eb8ff */
[----:B------:R-:W-:Y:S04]  /*08d0*/  BSSY.RECONVERGENT B2, `(.L_x_33) ;  /* 0x0000036000027945 */ /* 0x000fe80003800200 */
[----:B------:R-:W-:Y:S02]  /*08e0*/  IMAD.IADD R12, R3, 0x1, -R12 ;  /* 0x00000001030c7824 */ /* 0x000fe400078e0a0c */
[----:B------:R-:W-:Y:S02]  /*08f0*/  VIADD R3, R14, 0xffffff81 ;  /* 0xffffff810e037836 */ /* 0x000fe40000000000 */
[----:B------:R-:W0:Y:S01]  /*0900*/  MUFU.RCP R11, R12 ;  /* 0x0000000c000b7308 */ /* 0x000e220000001000 */
[----:B------:R-:W-:Y:S01]  /*0910*/  FADD.FTZ R13, -R12, -RZ ;  /* 0x800000ff0c0d7221 */ /* 0x000fe20000010100 */
[C---:B------:R-:W-:Y:S01]  /*0920*/  IMAD R0, R3.reuse, -0x800000, R0 ;  /* 0xff80000003007824 */ /* 0x040fe200078e0200 */
[----:B------:R-:W-:-:S04]  /*0930*/  IADD3 R10, PT, PT, R3, 0x7f, -R10 ;  /* 0x0000007f030a7810 */ /* 0x000fc80007ffe80a */
[----:B------:R-:W-:Y:S01]  /*0940*/  IADD3 R10, PT, PT, R10, R9, RZ ;  /* 0x000000090a0a7210 */ /* 0x000fe20007ffe0ff */
[----:B0-----:R-:W-:-:S04]  /*0950*/  FFMA R14, R11, R13, 1 ;  /* 0x3f8000000b0e7423 */ /* 0x001fc8000000000d */
[----:B------:R-:W-:-:S04]  /*0960*/  FFMA R16, R11, R14, R11 ;  /* 0x0000000e0b107223 */ /* 0x000fc8000000000b */
[----:B------:R-:W-:-:S04]  /*0970*/  FFMA R11, R0, R16, RZ ;  /* 0x00000010000b7223 */ /* 0x000fc800000000ff */
[----:B------:R-:W-:-:S04]  /*0980*/  FFMA R14, R13, R11, R0 ;  /* 0x0000000b0d0e7223 */ /* 0x000fc80000000000 */
[----:B------:R-:W-:-:S04]  /*0990*/  FFMA R11, R16, R14, R11 ;  /* 0x0000000e100b7223 */ /* 0x000fc8000000000b */
[----:B------:R-:W-:-:S04]  /*09a0*/  FFMA R14, R13, R11, R0 ;  /* 0x0000000b0d0e7223 */ /* 0x000fc80000000000 */
        /* <DEDUP_REMOVED lines=15> */
[C---:B------:R-:W-:Y:S01]  /*0aa0*/  IADD3 R12, PT, PT, R13.reuse, 0x20, RZ ;  /* 0x000000200d0c7810 */ /* 0x040fe20007ffe0ff */
[CCC-:B------:R-:W-:Y:S01]  /*0ab0*/  FFMA.RM R10, R16.reuse, R14.reuse, R11.reuse ;  /* 0x0000000e100a7223 */ /* 0x1c0fe2000000400b */
[----:B------:R-:W-:Y:S02]  /*0ac0*/  ISETP.NE.AND P2, PT, R13, RZ, PT ;  /* 0x000000ff0d00720c */ /* 0x000fe40003f45270 */
[----:B------:R-:W-:Y:S01]  /*0ad0*/  LOP3.LUT R9, R3, 0x7fffff, RZ, 0xc0, !PT ;  /* 0x007fffff03097812 */ /* 0x000fe200078ec0ff */
[----:B------:R-:W-:Y:S01]  /*0ae0*/  FFMA.RP R3, R16, R14, R11 ;  /* 0x0000000e10037223 */ /* 0x000fe2000000800b */
[----:B------:R-:W-:Y:S01]  /*0af0*/  IMAD.MOV R11, RZ, RZ, -R13 ;  /* 0x000000ffff0b7224 */ /* 0x000fe200078e0a0d */
[----:B------:R-:W-:Y:S02]  /*0b00*/  ISETP.NE.AND P1, PT, R13, RZ, PT ;  /* 0x000000ff0d00720c */ /* 0x000fe40003f25270 */
[----:B------:R-:W-:-:S02]  /*0b10*/  LOP3.LUT R9, R9, 0x800000, RZ, 0xfc, !PT ;  /* 0x0080000009097812 */ /* 0x000fc400078efcff */
[----:B------:R-:W-:Y:S02]  /*0b20*/  FSETP.NEU.FTZ.AND P0, PT, R3, R10, PT ;  /* 0x0000000a0300720b */ /* 0x000fe40003f1d000 */
[----:B------:R-:W-:Y:S02]  /*0b30*/  SHF.L.U32 R12, R9, R12, RZ ;  /* 0x0000000c090c7219 */ /* 0x000fe400000006ff */
[----:B------:R-:W-:Y:S02]  /*0b40*/  SEL R10, R11, RZ, P2 ;  /* 0x000000ff0b0a7207 */ /* 0x000fe40001000000 */
[----:B------:R-:W-:Y:S02]  /*0b50*/  ISETP.NE.AND P1, PT, R12, RZ, P1 ;  /* 0x000000ff0c00720c */ /* 0x000fe40000f25270 */
[----:B------:R-:W-:Y:S02]  /*0b60*/  SHF.R.U32.HI R10, RZ, R10, R9 ;  /* 0x0000000aff0a7219 */ /* 0x000fe40000011609 */
[----:B------:R-:W-:-:S02]  /*0b70*/  PLOP3.LUT P0, PT, P0, P1, PT, 0xf8, 0x8f ;  /* 0x00000000008f781c */ /* 0x000fc40000703f70 */
[----:B------:R-:W-:Y:S02]  /*0b80*/  SHF.R.U32.HI R12, RZ, 0x1, R10 ;  /* 0x00000001ff0c7819 */ /* 0x000fe4000001160a */
[----:B------:R-:W-:-:S04]  /*0b90*/  SEL R3, RZ, 0x1, !P0 ;  /* 0x00000001ff037807 */ /* 0x000fc80004000000 */
[----:B------:R-:W-:-:S04]  /*0ba0*/  LOP3.LUT R3, R3, 0x1, R12, 0xf8, !PT ;  /* 0x0000000103037812 */ /* 0x000fc800078ef80c */
[----:B------:R-:W-:-:S05]  /*0bb0*/  LOP3.LUT R3, R3, R10, RZ, 0xc0, !PT ;  /* 0x0000000a03037212 */ /* 0x000fca00078ec0ff */
[----:B------:R-:W-:-:S05]  /*0bc0*/  IMAD.IADD R3, R12, 0x1, R3 ;  /* 0x000000010c037824 */ /* 0x000fca00078e0203 */
[----:B------:R-:W-:Y:S01]  /*0bd0*/  LOP3.LUT R0, R3, R0, RZ, 0xfc, !PT ;  /* 0x0000000003007212 */ /* 0x000fe200078efcff */
[----:B------:R-:W-:Y:S06]  /*0be0*/  BRA `(.L_x_36) ;  /* 0x0000000000107947 */ /* 0x000fec0003800000 */
.L_x_35:
[----:B------:R-:W-:-:S04]  /*0bf0*/  LOP3.LUT R0, R0, 0x80000000, RZ, 0xc0, !PT ;  /* 0x8000000000007812 */ /* 0x000fc800078ec0ff */
[----:B------:R-:W-:Y:S01]  /*0c00*/  LOP3.LUT R0, R0, 0x7f800000, RZ, 0xfc, !PT ;  /* 0x7f80000000007812 */ /* 0x000fe200078efcff */
[----:B------:R-:W-:Y:S06]  /*0c10*/  BRA `(.L_x_36) ;  /* 0x0000000000047947 */ /* 0x000fec0003800000 */
.L_x_34:
[----:B------:R-:W-:-:S07]  /*0c20*/  LEA R0, R10, R0, 0x17 ;  /* 0x000000000a007211 */ /* 0x000fce00078eb8ff */
.L_x_36:
[----:B------:R-:W-:Y:S05]  /*0c30*/  BSYNC.RECONVERGENT B2 ;  /* 0x0000000000027941 */ /* 0x000fea0003800200 */
.L_x_33:
[----:B------:R-:W-:Y:S05]  /*0c40*/  BRA `(.L_x_37) ;  /* 0x0000000000207947 */ /* 0x000fea0003800000 */
.L_x_32:
[----:B------:R-:W-:-:S04]  /*0c50*/  LOP3.LUT R0, R3, 0x80000000, R0, 0x48, !PT ;  /* 0x8000000003007812 */ /* 0x000fc800078e4800 */
[----:B------:R-:W-:Y:S01]  /*0c60*/  LOP3.LUT R0, R0, 0x7f800000, RZ, 0xfc, !PT ;  /* 0x7f80000000007812 */ /* 0x000fe200078efcff */
[----:B------:R-:W-:Y:S06]  /*0c70*/  BRA `(.L_x_37) ;  /* 0x0000000000147947 */ /* 0x000fec0003800000 */
.L_x_31:
[----:B------:R-:W-:Y:S01]  /*0c80*/  LOP3.LUT R0, R3, 0x80000000, R0, 0x48, !PT ;  /* 0x8000000003007812 */ /* 0x000fe200078e4800 */
[----:B------:R-:W-:Y:S06]  /*0c90*/  BRA `(.L_x_37) ;  /* 0x00000000000c7947 */ /* 0x000fec0003800000 */
.L_x_30:
[----:B------:R-:W0:Y:S01]  /*0ca0*/  MUFU.RSQ R0, -QNAN ;  /* 0xffc0000000007908 */ /* 0x000e220000001400 */
[----:B------:R-:W-:Y:S05]  /*0cb0*/  BRA `(.L_x_37) ;  /* 0x0000000000047947 */ /* 0x000fea0003800000 */
.L_x_29:
[----:B------:R-:W-:-:S07]  /*0cc0*/  FADD.FTZ R0, R0, R3 ;  /* 0x0000000300007221 */ /* 0x000fce0000010000 */
.L_x_37:
[----:B------:R-:W-:Y:S05]  /*0cd0*/  BSYNC.RECONVERGENT B1 ;  /* 0x0000000000017941 */ /* 0x000fea0003800200 */
.L_x_27:
[----:B------:R-:W-:Y:S02]  /*0ce0*/  HFMA2 R9, -RZ, RZ, 0, 0 ;  /* 0x00000000ff097431 */ /* 0x000fe400000001ff */
[----:B0-----:R-:W-:Y:S02]  /*0cf0*/  IMAD.MOV.U32 R3, RZ, RZ, R0 ;  /* 0x000000ffff037224 */ /* 0x001fe400078e0000 */
[----:B------:R-:W-:Y:S05]  /*0d00*/  RET.REL.NODEC R8 `(_Z23discretizePoints_kernelPK6float4PS_P4int4i6float3S5_S5_10cudaExtent) ;  /* 0xfffffff008bc7950 */ /* 0x000fea0003c3ffff */
.L_x_38:
        /* <DEDUP_REMOVED lines=15> */
.L_x_41:


//--------------------- .nv.shared.reserved.0     --------------------------
	.section	.nv.shared.reserved.0,"aw",@nobits
	.weak		__nv_reservedSMEM_offset_0_alias
	.size		__nv_reservedSMEM_offset_0_alias, 0, 64
	.other		__nv_reservedSMEM_offset_0_alias,@"STO_CUDA_RESERVED_SHARED STV_DEFAULT"
__nv_reservedSMEM_offset_0_alias:
	.zero		0
	.zero		64


//--------------------- .nv.constant0._Z19checkNegOnes_kernelPi10cudaExtentS_ --------------------------
	.section	.nv.constant0._Z19checkNegOnes_kernelPi10cudaExtentS_,"a",@progbits
	.sectionflags	@""
	.align	4
.nv.constant0._Z19checkNegOnes_kernelPi10cudaExtentS_:
	.zero		936


//--------------------- .nv.constant0._Z18interpolate_kernelPi10cudaExtent --------------------------
	.section	.nv.constant0._Z18interpolate_kernelPi10cudaExtent,"a",@progbits
	.sectionflags	@""
	.align	4
.nv.constant0._Z18interpolate_kernelPi10cudaExtent:
	.zero		928


//--------------------- .nv.constant0._Z21addObsToVolume_kernelPK4int4Pii10cudaExtent --------------------------
	.section	.nv.constant0._Z21addObsToVolume_kernelPK4int4Pii10cudaExtent,"a",@progbits
	.sectionflags	@""
	.align	4
.nv.constant0._Z21addObsToVolume_kernelPK4int4Pii10cudaExtent:
	.zero		944


//--------------------- .nv.constant0._Z23discretizePoints_kernelPK6float4PS_P4int4i6float3S5_S5_10cudaExtent --------------------------
	.section	.nv.constant0._Z23discretizePoints_kernelPK6float4PS_P4int4i6float3S5_S5_10cudaExtent,"a",@progbits
	.sectionflags	@""
	.align	4
.nv.constant0._Z23discretizePoints_kernelPK6float4PS_P4int4i6float3S5_S5_10cudaExtent:
	.zero		984


//--------------------- SYMBOLS --------------------------

	.type		.nv.reservedSmem.offset0,@object
	.size		.nv.reservedSmem.offset0,0x4
